//
// Generated by NVIDIA NVVM Compiler
//
// Compiler Build ID: CL-36424714
// Cuda compilation tools, release 13.0, V13.0.88
// Based on NVVM 20.0.0
//

.version 9.0
.target sm_100
.address_size 64

	// .globl	_Z9takeStepsPfij
.global .align 4 .b8 precalc_xorwow_matrix[102400];
.global .align 4 .b8 precalc_xorwow_offset_matrix[102400];
.global .align 4 .b8 mrg32k3aM1[2304];
.global .align 4 .b8 mrg32k3aM2[2304];
.global .align 4 .b8 mrg32k3aM1SubSeq[2016];
.global .align 4 .b8 mrg32k3aM2SubSeq[2016];
.global .align 4 .b8 mrg32k3aM1Seq[2304];
.global .align 4 .b8 mrg32k3aM2Seq[2304];
.const .align 8 .b8 __cr_lgamma_table[72];

.visible .entry _Z9takeStepsPfij(
	.param .u64 .ptr .align 1 _Z9takeStepsPfij_param_0,
	.param .u32 _Z9takeStepsPfij_param_1,
	.param .u32 _Z9takeStepsPfij_param_2
)
{
	.local .align 8 .b8 	__local_depot0[48];
	.reg .b64 	%SP;
	.reg .b64 	%SPL;
	.reg .pred 	%p<83>;
	.reg .b32 	%r<1300>;
	.reg .b32 	%f<77>;
	.reg .b64 	%rd<27>;

	mov.u64 	%SPL, __local_depot0;
	ld.param.u64 	%rd10, [_Z9takeStepsPfij_param_0];
	ld.param.u32 	%r585, [_Z9takeStepsPfij_param_1];
	ld.param.u32 	%r588, [_Z9takeStepsPfij_param_2];
	add.u64 	%rd1, %SPL, 0;
	mov.u32 	%r589, %ctaid.x;
	mov.u32 	%r590, %ntid.x;
	mov.u32 	%r591, %tid.x;
	mad.lo.s32 	%r592, %r589, %r590, %r591;
	cvt.s64.s32 	%rd2, %r592;
	xor.b32  	%r593, %r588, -1429050551;
	mul.lo.s32 	%r1281, %r593, 1099087573;
	add.s32 	%r1287, %r1281, -638133224;
	add.s32 	%r1010, %r1281, 123456789;
	st.local.v2.u32 	[%rd1], {%r1287, %r1010};
	xor.b32  	%r1009, %r1281, 362436069;
	mov.b32 	%r1008, -123459836;
	st.local.v2.u32 	[%rd1+8], {%r1009, %r1008};
	add.s32 	%r1006, %r1281, 5783321;
	mov.b32 	%r1007, -589760388;
	st.local.v2.u32 	[%rd1+16], {%r1007, %r1006};
	setp.eq.s32 	%p1, %r592, 0;
	@%p1 bra 	$L__BB0_115;
	mov.b32 	%r993, 0;
	mov.b32 	%r1008, -123459836;
	mov.b32 	%r1007, -589760388;
	mov.u64 	%rd26, %rd2;
$L__BB0_2:
	mov.u64 	%rd3, %rd26;
	and.b64  	%rd4, %rd3, 3;
	setp.eq.s64 	%p2, %rd4, 0;
	@%p2 bra 	$L__BB0_114;
	mul.wide.u32 	%rd12, %r993, 3200;
	mov.u64 	%rd13, precalc_xorwow_matrix;
	add.s64 	%rd5, %rd13, %rd12;
	mov.b32 	%r1006, 0;
	mov.u32 	%r1007, %r1006;
	mov.u32 	%r1008, %r1006;
	mov.u32 	%r1009, %r1006;
	mov.u32 	%r1010, %r1006;
	mov.u32 	%r999, %r1006;
$L__BB0_4:
	mul.wide.u32 	%rd14, %r999, 4;
	add.s64 	%rd15, %rd1, %rd14;
	ld.local.u32 	%r18, [%rd15+4];
	shl.b32 	%r19, %r999, 5;
	mov.b32 	%r1005, 0;
$L__BB0_5:
	.pragma "nounroll";
	shr.u32 	%r599, %r18, %r1005;
	and.b32  	%r600, %r599, 1;
	setp.eq.b32 	%p3, %r600, 1;
	not.pred 	%p4, %p3;
	add.s32 	%r601, %r19, %r1005;
	mul.lo.s32 	%r602, %r601, 5;
	mul.wide.u32 	%rd16, %r602, 4;
	add.s64 	%rd6, %rd5, %rd16;
	@%p4 bra 	$L__BB0_7;
	ld.global.u32 	%r603, [%rd6];
	xor.b32  	%r1010, %r1010, %r603;
	ld.global.u32 	%r604, [%rd6+4];
	xor.b32  	%r1009, %r1009, %r604;
	ld.global.u32 	%r605, [%rd6+8];
	xor.b32  	%r1008, %r1008, %r605;
	ld.global.u32 	%r606, [%rd6+12];
	xor.b32  	%r1007, %r1007, %r606;
	ld.global.u32 	%r607, [%rd6+16];
	xor.b32  	%r1006, %r1006, %r607;
$L__BB0_7:
	and.b32  	%r609, %r599, 2;
	setp.eq.s32 	%p5, %r609, 0;
	@%p5 bra 	$L__BB0_9;
	ld.global.u32 	%r610, [%rd6+20];
	xor.b32  	%r1010, %r1010, %r610;
	ld.global.u32 	%r611, [%rd6+24];
	xor.b32  	%r1009, %r1009, %r611;
	ld.global.u32 	%r612, [%rd6+28];
	xor.b32  	%r1008, %r1008, %r612;
	ld.global.u32 	%r613, [%rd6+32];
	xor.b32  	%r1007, %r1007, %r613;
	ld.global.u32 	%r614, [%rd6+36];
	xor.b32  	%r1006, %r1006, %r614;
$L__BB0_9:
	and.b32  	%r616, %r599, 4;
	setp.eq.s32 	%p6, %r616, 0;
	@%p6 bra 	$L__BB0_11;
	ld.global.u32 	%r617, [%rd6+40];
	xor.b32  	%r1010, %r1010, %r617;
	ld.global.u32 	%r618, [%rd6+44];
	xor.b32  	%r1009, %r1009, %r618;
	ld.global.u32 	%r619, [%rd6+48];
	xor.b32  	%r1008, %r1008, %r619;
	ld.global.u32 	%r620, [%rd6+52];
	xor.b32  	%r1007, %r1007, %r620;
	ld.global.u32 	%r621, [%rd6+56];
	xor.b32  	%r1006, %r1006, %r621;
$L__BB0_11:
	and.b32  	%r623, %r599, 8;
	setp.eq.s32 	%p7, %r623, 0;
	@%p7 bra 	$L__BB0_13;
	ld.global.u32 	%r624, [%rd6+60];
	xor.b32  	%r1010, %r1010, %r624;
	ld.global.u32 	%r625, [%rd6+64];
	xor.b32  	%r1009, %r1009, %r625;
	ld.global.u32 	%r626, [%rd6+68];
	xor.b32  	%r1008, %r1008, %r626;
	ld.global.u32 	%r627, [%rd6+72];
	xor.b32  	%r1007, %r1007, %r627;
	ld.global.u32 	%r628, [%rd6+76];
	xor.b32  	%r1006, %r1006, %r628;
$L__BB0_13:
	and.b32  	%r630, %r599, 16;
	setp.eq.s32 	%p8, %r630, 0;
	@%p8 bra 	$L__BB0_15;
	ld.global.u32 	%r631, [%rd6+80];
	xor.b32  	%r1010, %r1010, %r631;
	ld.global.u32 	%r632, [%rd6+84];
	xor.b32  	%r1009, %r1009, %r632;
	ld.global.u32 	%r633, [%rd6+88];
	xor.b32  	%r1008, %r1008, %r633;
	ld.global.u32 	%r634, [%rd6+92];
	xor.b32  	%r1007, %r1007, %r634;
	ld.global.u32 	%r635, [%rd6+96];
	xor.b32  	%r1006, %r1006, %r635;
$L__BB0_15:
	and.b32  	%r637, %r599, 32;
	setp.eq.s32 	%p9, %r637, 0;
	@%p9 bra 	$L__BB0_17;
	ld.global.u32 	%r638, [%rd6+100];
	xor.b32  	%r1010, %r1010, %r638;
	ld.global.u32 	%r639, [%rd6+104];
	xor.b32  	%r1009, %r1009, %r639;
	ld.global.u32 	%r640, [%rd6+108];
	xor.b32  	%r1008, %r1008, %r640;
	ld.global.u32 	%r641, [%rd6+112];
	xor.b32  	%r1007, %r1007, %r641;
	ld.global.u32 	%r642, [%rd6+116];
	xor.b32  	%r1006, %r1006, %r642;
$L__BB0_17:
	and.b32  	%r644, %r599, 64;
	setp.eq.s32 	%p10, %r644, 0;
	@%p10 bra 	$L__BB0_19;
	ld.global.u32 	%r645, [%rd6+120];
	xor.b32  	%r1010, %r1010, %r645;
	ld.global.u32 	%r646, [%rd6+124];
	xor.b32  	%r1009, %r1009, %r646;
	ld.global.u32 	%r647, [%rd6+128];
	xor.b32  	%r1008, %r1008, %r647;
	ld.global.u32 	%r648, [%rd6+132];
	xor.b32  	%r1007, %r1007, %r648;
	ld.global.u32 	%r649, [%rd6+136];
	xor.b32  	%r1006, %r1006, %r649;
$L__BB0_19:
	and.b32  	%r651, %r599, 128;
	setp.eq.s32 	%p11, %r651, 0;
	@%p11 bra 	$L__BB0_21;
	ld.global.u32 	%r652, [%rd6+140];
	xor.b32  	%r1010, %r1010, %r652;
	ld.global.u32 	%r653, [%rd6+144];
	xor.b32  	%r1009, %r1009, %r653;
	ld.global.u32 	%r654, [%rd6+148];
	xor.b32  	%r1008, %r1008, %r654;
	ld.global.u32 	%r655, [%rd6+152];
	xor.b32  	%r1007, %r1007, %r655;
	ld.global.u32 	%r656, [%rd6+156];
	xor.b32  	%r1006, %r1006, %r656;
$L__BB0_21:
	and.b32  	%r658, %r599, 256;
	setp.eq.s32 	%p12, %r658, 0;
	@%p12 bra 	$L__BB0_23;
	ld.global.u32 	%r659, [%rd6+160];
	xor.b32  	%r1010, %r1010, %r659;
	ld.global.u32 	%r660, [%rd6+164];
	xor.b32  	%r1009, %r1009, %r660;
	ld.global.u32 	%r661, [%rd6+168];
	xor.b32  	%r1008, %r1008, %r661;
	ld.global.u32 	%r662, [%rd6+172];
	xor.b32  	%r1007, %r1007, %r662;
	ld.global.u32 	%r663, [%rd6+176];
	xor.b32  	%r1006, %r1006, %r663;
$L__BB0_23:
	and.b32  	%r665, %r599, 512;
	setp.eq.s32 	%p13, %r665, 0;
	@%p13 bra 	$L__BB0_25;
	ld.global.u32 	%r666, [%rd6+180];
	xor.b32  	%r1010, %r1010, %r666;
	ld.global.u32 	%r667, [%rd6+184];
	xor.b32  	%r1009, %r1009, %r667;
	ld.global.u32 	%r668, [%rd6+188];
	xor.b32  	%r1008, %r1008, %r668;
	ld.global.u32 	%r669, [%rd6+192];
	xor.b32  	%r1007, %r1007, %r669;
	ld.global.u32 	%r670, [%rd6+196];
	xor.b32  	%r1006, %r1006, %r670;
$L__BB0_25:
	and.b32  	%r672, %r599, 1024;
	setp.eq.s32 	%p14, %r672, 0;
	@%p14 bra 	$L__BB0_27;
	ld.global.u32 	%r673, [%rd6+200];
	xor.b32  	%r1010, %r1010, %r673;
	ld.global.u32 	%r674, [%rd6+204];
	xor.b32  	%r1009, %r1009, %r674;
	ld.global.u32 	%r675, [%rd6+208];
	xor.b32  	%r1008, %r1008, %r675;
	ld.global.u32 	%r676, [%rd6+212];
	xor.b32  	%r1007, %r1007, %r676;
	ld.global.u32 	%r677, [%rd6+216];
	xor.b32  	%r1006, %r1006, %r677;
$L__BB0_27:
	and.b32  	%r679, %r599, 2048;
	setp.eq.s32 	%p15, %r679, 0;
	@%p15 bra 	$L__BB0_29;
	ld.global.u32 	%r680, [%rd6+220];
	xor.b32  	%r1010, %r1010, %r680;
	ld.global.u32 	%r681, [%rd6+224];
	xor.b32  	%r1009, %r1009, %r681;
	ld.global.u32 	%r682, [%rd6+228];
	xor.b32  	%r1008, %r1008, %r682;
	ld.global.u32 	%r683, [%rd6+232];
	xor.b32  	%r1007, %r1007, %r683;
	ld.global.u32 	%r684, [%rd6+236];
	xor.b32  	%r1006, %r1006, %r684;
$L__BB0_29:
	and.b32  	%r686, %r599, 4096;
	setp.eq.s32 	%p16, %r686, 0;
	@%p16 bra 	$L__BB0_31;
	ld.global.u32 	%r687, [%rd6+240];
	xor.b32  	%r1010, %r1010, %r687;
	ld.global.u32 	%r688, [%rd6+244];
	xor.b32  	%r1009, %r1009, %r688;
	ld.global.u32 	%r689, [%rd6+248];
	xor.b32  	%r1008, %r1008, %r689;
	ld.global.u32 	%r690, [%rd6+252];
	xor.b32  	%r1007, %r1007, %r690;
	ld.global.u32 	%r691, [%rd6+256];
	xor.b32  	%r1006, %r1006, %r691;
$L__BB0_31:
	and.b32  	%r693, %r599, 8192;
	setp.eq.s32 	%p17, %r693, 0;
	@%p17 bra 	$L__BB0_33;
	ld.global.u32 	%r694, [%rd6+260];
	xor.b32  	%r1010, %r1010, %r694;
	ld.global.u32 	%r695, [%rd6+264];
	xor.b32  	%r1009, %r1009, %r695;
	ld.global.u32 	%r696, [%rd6+268];
	xor.b32  	%r1008, %r1008, %r696;
	ld.global.u32 	%r697, [%rd6+272];
	xor.b32  	%r1007, %r1007, %r697;
	ld.global.u32 	%r698, [%rd6+276];
	xor.b32  	%r1006, %r1006, %r698;
$L__BB0_33:
	and.b32  	%r700, %r599, 16384;
	setp.eq.s32 	%p18, %r700, 0;
	@%p18 bra 	$L__BB0_35;
	ld.global.u32 	%r701, [%rd6+280];
	xor.b32  	%r1010, %r1010, %r701;
	ld.global.u32 	%r702, [%rd6+284];
	xor.b32  	%r1009, %r1009, %r702;
	ld.global.u32 	%r703, [%rd6+288];
	xor.b32  	%r1008, %r1008, %r703;
	ld.global.u32 	%r704, [%rd6+292];
	xor.b32  	%r1007, %r1007, %r704;
	ld.global.u32 	%r705, [%rd6+296];
	xor.b32  	%r1006, %r1006, %r705;
$L__BB0_35:
	and.b32  	%r707, %r599, 32768;
	setp.eq.s32 	%p19, %r707, 0;
	@%p19 bra 	$L__BB0_37;
	ld.global.u32 	%r708, [%rd6+300];
	xor.b32  	%r1010, %r1010, %r708;
	ld.global.u32 	%r709, [%rd6+304];
	xor.b32  	%r1009, %r1009, %r709;
	ld.global.u32 	%r710, [%rd6+308];
	xor.b32  	%r1008, %r1008, %r710;
	ld.global.u32 	%r711, [%rd6+312];
	xor.b32  	%r1007, %r1007, %r711;
	ld.global.u32 	%r712, [%rd6+316];
	xor.b32  	%r1006, %r1006, %r712;
$L__BB0_37:
	add.s32 	%r1005, %r1005, 16;
	setp.ne.s32 	%p20, %r1005, 32;
	@%p20 bra 	$L__BB0_5;
	mad.lo.s32 	%r713, %r999, -31, %r19;
	add.s32 	%r999, %r713, 1;
	setp.ne.s32 	%p21, %r999, 5;
	@%p21 bra 	$L__BB0_4;
	st.local.u32 	[%rd1+4], %r1010;
	st.local.v2.u32 	[%rd1+8], {%r1009, %r1008};
	st.local.v2.u32 	[%rd1+16], {%r1007, %r1006};
	setp.eq.s64 	%p22, %rd4, 1;
	@%p22 bra 	$L__BB0_114;
	mov.b32 	%r1006, 0;
	mov.u32 	%r1007, %r1006;
	mov.u32 	%r1008, %r1006;
	mov.u32 	%r1009, %r1006;
	mov.u32 	%r1010, %r1006;
	mov.u32 	%r1091, %r1006;
$L__BB0_41:
	mul.wide.u32 	%rd17, %r1091, 4;
	add.s64 	%rd18, %rd1, %rd17;
	ld.local.u32 	%r194, [%rd18+4];
	shl.b32 	%r195, %r1091, 5;
	mov.b32 	%r1097, 0;
$L__BB0_42:
	.pragma "nounroll";
	shr.u32 	%r716, %r194, %r1097;
	and.b32  	%r717, %r716, 1;
	setp.eq.b32 	%p23, %r717, 1;
	not.pred 	%p24, %p23;
	add.s32 	%r718, %r195, %r1097;
	mul.lo.s32 	%r719, %r718, 5;
	mul.wide.u32 	%rd19, %r719, 4;
	add.s64 	%rd7, %rd5, %rd19;
	@%p24 bra 	$L__BB0_44;
	ld.global.u32 	%r720, [%rd7];
	xor.b32  	%r1010, %r1010, %r720;
	ld.global.u32 	%r721, [%rd7+4];
	xor.b32  	%r1009, %r1009, %r721;
	ld.global.u32 	%r722, [%rd7+8];
	xor.b32  	%r1008, %r1008, %r722;
	ld.global.u32 	%r723, [%rd7+12];
	xor.b32  	%r1007, %r1007, %r723;
	ld.global.u32 	%r724, [%rd7+16];
	xor.b32  	%r1006, %r1006, %r724;
$L__BB0_44:
	and.b32  	%r726, %r716, 2;
	setp.eq.s32 	%p25, %r726, 0;
	@%p25 bra 	$L__BB0_46;
	ld.global.u32 	%r727, [%rd7+20];
	xor.b32  	%r1010, %r1010, %r727;
	ld.global.u32 	%r728, [%rd7+24];
	xor.b32  	%r1009, %r1009, %r728;
	ld.global.u32 	%r729, [%rd7+28];
	xor.b32  	%r1008, %r1008, %r729;
	ld.global.u32 	%r730, [%rd7+32];
	xor.b32  	%r1007, %r1007, %r730;
	ld.global.u32 	%r731, [%rd7+36];
	xor.b32  	%r1006, %r1006, %r731;
$L__BB0_46:
	and.b32  	%r733, %r716, 4;
	setp.eq.s32 	%p26, %r733, 0;
	@%p26 bra 	$L__BB0_48;
	ld.global.u32 	%r734, [%rd7+40];
	xor.b32  	%r1010, %r1010, %r734;
	ld.global.u32 	%r735, [%rd7+44];
	xor.b32  	%r1009, %r1009, %r735;
	ld.global.u32 	%r736, [%rd7+48];
	xor.b32  	%r1008, %r1008, %r736;
	ld.global.u32 	%r737, [%rd7+52];
	xor.b32  	%r1007, %r1007, %r737;
	ld.global.u32 	%r738, [%rd7+56];
	xor.b32  	%r1006, %r1006, %r738;
$L__BB0_48:
	and.b32  	%r740, %r716, 8;
	setp.eq.s32 	%p27, %r740, 0;
	@%p27 bra 	$L__BB0_50;
	ld.global.u32 	%r741, [%rd7+60];
	xor.b32  	%r1010, %r1010, %r741;
	ld.global.u32 	%r742, [%rd7+64];
	xor.b32  	%r1009, %r1009, %r742;
	ld.global.u32 	%r743, [%rd7+68];
	xor.b32  	%r1008, %r1008, %r743;
	ld.global.u32 	%r744, [%rd7+72];
	xor.b32  	%r1007, %r1007, %r744;
	ld.global.u32 	%r745, [%rd7+76];
	xor.b32  	%r1006, %r1006, %r745;
$L__BB0_50:
	and.b32  	%r747, %r716, 16;
	setp.eq.s32 	%p28, %r747, 0;
	@%p28 bra 	$L__BB0_52;
	ld.global.u32 	%r748, [%rd7+80];
	xor.b32  	%r1010, %r1010, %r748;
	ld.global.u32 	%r749, [%rd7+84];
	xor.b32  	%r1009, %r1009, %r749;
	ld.global.u32 	%r750, [%rd7+88];
	xor.b32  	%r1008, %r1008, %r750;
	ld.global.u32 	%r751, [%rd7+92];
	xor.b32  	%r1007, %r1007, %r751;
	ld.global.u32 	%r752, [%rd7+96];
	xor.b32  	%r1006, %r1006, %r752;
$L__BB0_52:
	and.b32  	%r754, %r716, 32;
	setp.eq.s32 	%p29, %r754, 0;
	@%p29 bra 	$L__BB0_54;
	ld.global.u32 	%r755, [%rd7+100];
	xor.b32  	%r1010, %r1010, %r755;
	ld.global.u32 	%r756, [%rd7+104];
	xor.b32  	%r1009, %r1009, %r756;
	ld.global.u32 	%r757, [%rd7+108];
	xor.b32  	%r1008, %r1008, %r757;
	ld.global.u32 	%r758, [%rd7+112];
	xor.b32  	%r1007, %r1007, %r758;
	ld.global.u32 	%r759, [%rd7+116];
	xor.b32  	%r1006, %r1006, %r759;
$L__BB0_54:
	and.b32  	%r761, %r716, 64;
	setp.eq.s32 	%p30, %r761, 0;
	@%p30 bra 	$L__BB0_56;
	ld.global.u32 	%r762, [%rd7+120];
	xor.b32  	%r1010, %r1010, %r762;
	ld.global.u32 	%r763, [%rd7+124];
	xor.b32  	%r1009, %r1009, %r763;
	ld.global.u32 	%r764, [%rd7+128];
	xor.b32  	%r1008, %r1008, %r764;
	ld.global.u32 	%r765, [%rd7+132];
	xor.b32  	%r1007, %r1007, %r765;
	ld.global.u32 	%r766, [%rd7+136];
	xor.b32  	%r1006, %r1006, %r766;
$L__BB0_56:
	and.b32  	%r768, %r716, 128;
	setp.eq.s32 	%p31, %r768, 0;
	@%p31 bra 	$L__BB0_58;
	ld.global.u32 	%r769, [%rd7+140];
	xor.b32  	%r1010, %r1010, %r769;
	ld.global.u32 	%r770, [%rd7+144];
	xor.b32  	%r1009, %r1009, %r770;
	ld.global.u32 	%r771, [%rd7+148];
	xor.b32  	%r1008, %r1008, %r771;
	ld.global.u32 	%r772, [%rd7+152];
	xor.b32  	%r1007, %r1007, %r772;
	ld.global.u32 	%r773, [%rd7+156];
	xor.b32  	%r1006, %r1006, %r773;
$L__BB0_58:
	and.b32  	%r775, %r716, 256;
	setp.eq.s32 	%p32, %r775, 0;
	@%p32 bra 	$L__BB0_60;
	ld.global.u32 	%r776, [%rd7+160];
	xor.b32  	%r1010, %r1010, %r776;
	ld.global.u32 	%r777, [%rd7+164];
	xor.b32  	%r1009, %r1009, %r777;
	ld.global.u32 	%r778, [%rd7+168];
	xor.b32  	%r1008, %r1008, %r778;
	ld.global.u32 	%r779, [%rd7+172];
	xor.b32  	%r1007, %r1007, %r779;
	ld.global.u32 	%r780, [%rd7+176];
	xor.b32  	%r1006, %r1006, %r780;
$L__BB0_60:
	and.b32  	%r782, %r716, 512;
	setp.eq.s32 	%p33, %r782, 0;
	@%p33 bra 	$L__BB0_62;
	ld.global.u32 	%r783, [%rd7+180];
	xor.b32  	%r1010, %r1010, %r783;
	ld.global.u32 	%r784, [%rd7+184];
	xor.b32  	%r1009, %r1009, %r784;
	ld.global.u32 	%r785, [%rd7+188];
	xor.b32  	%r1008, %r1008, %r785;
	ld.global.u32 	%r786, [%rd7+192];
	xor.b32  	%r1007, %r1007, %r786;
	ld.global.u32 	%r787, [%rd7+196];
	xor.b32  	%r1006, %r1006, %r787;
$L__BB0_62:
	and.b32  	%r789, %r716, 1024;
	setp.eq.s32 	%p34, %r789, 0;
	@%p34 bra 	$L__BB0_64;
	ld.global.u32 	%r790, [%rd7+200];
	xor.b32  	%r1010, %r1010, %r790;
	ld.global.u32 	%r791, [%rd7+204];
	xor.b32  	%r1009, %r1009, %r791;
	ld.global.u32 	%r792, [%rd7+208];
	xor.b32  	%r1008, %r1008, %r792;
	ld.global.u32 	%r793, [%rd7+212];
	xor.b32  	%r1007, %r1007, %r793;
	ld.global.u32 	%r794, [%rd7+216];
	xor.b32  	%r1006, %r1006, %r794;
$L__BB0_64:
	and.b32  	%r796, %r716, 2048;
	setp.eq.s32 	%p35, %r796, 0;
	@%p35 bra 	$L__BB0_66;
	ld.global.u32 	%r797, [%rd7+220];
	xor.b32  	%r1010, %r1010, %r797;
	ld.global.u32 	%r798, [%rd7+224];
	xor.b32  	%r1009, %r1009, %r798;
	ld.global.u32 	%r799, [%rd7+228];
	xor.b32  	%r1008, %r1008, %r799;
	ld.global.u32 	%r800, [%rd7+232];
	xor.b32  	%r1007, %r1007, %r800;
	ld.global.u32 	%r801, [%rd7+236];
	xor.b32  	%r1006, %r1006, %r801;
$L__BB0_66:
	and.b32  	%r803, %r716, 4096;
	setp.eq.s32 	%p36, %r803, 0;
	@%p36 bra 	$L__BB0_68;
	ld.global.u32 	%r804, [%rd7+240];
	xor.b32  	%r1010, %r1010, %r804;
	ld.global.u32 	%r805, [%rd7+244];
	xor.b32  	%r1009, %r1009, %r805;
	ld.global.u32 	%r806, [%rd7+248];
	xor.b32  	%r1008, %r1008, %r806;
	ld.global.u32 	%r807, [%rd7+252];
	xor.b32  	%r1007, %r1007, %r807;
	ld.global.u32 	%r808, [%rd7+256];
	xor.b32  	%r1006, %r1006, %r808;
$L__BB0_68:
	and.b32  	%r810, %r716, 8192;
	setp.eq.s32 	%p37, %r810, 0;
	@%p37 bra 	$L__BB0_70;
	ld.global.u32 	%r811, [%rd7+260];
	xor.b32  	%r1010, %r1010, %r811;
	ld.global.u32 	%r812, [%rd7+264];
	xor.b32  	%r1009, %r1009, %r812;
	ld.global.u32 	%r813, [%rd7+268];
	xor.b32  	%r1008, %r1008, %r813;
	ld.global.u32 	%r814, [%rd7+272];
	xor.b32  	%r1007, %r1007, %r814;
	ld.global.u32 	%r815, [%rd7+276];
	xor.b32  	%r1006, %r1006, %r815;
$L__BB0_70:
	and.b32  	%r817, %r716, 16384;
	setp.eq.s32 	%p38, %r817, 0;
	@%p38 bra 	$L__BB0_72;
	ld.global.u32 	%r818, [%rd7+280];
	xor.b32  	%r1010, %r1010, %r818;
	ld.global.u32 	%r819, [%rd7+284];
	xor.b32  	%r1009, %r1009, %r819;
	ld.global.u32 	%r820, [%rd7+288];
	xor.b32  	%r1008, %r1008, %r820;
	ld.global.u32 	%r821, [%rd7+292];
	xor.b32  	%r1007, %r1007, %r821;
	ld.global.u32 	%r822, [%rd7+296];
	xor.b32  	%r1006, %r1006, %r822;
$L__BB0_72:
	and.b32  	%r824, %r716, 32768;
	setp.eq.s32 	%p39, %r824, 0;
	@%p39 bra 	$L__BB0_74;
	ld.global.u32 	%r825, [%rd7+300];
	xor.b32  	%r1010, %r1010, %r825;
	ld.global.u32 	%r826, [%rd7+304];
	xor.b32  	%r1009, %r1009, %r826;
	ld.global.u32 	%r827, [%rd7+308];
	xor.b32  	%r1008, %r1008, %r827;
	ld.global.u32 	%r828, [%rd7+312];
	xor.b32  	%r1007, %r1007, %r828;
	ld.global.u32 	%r829, [%rd7+316];
	xor.b32  	%r1006, %r1006, %r829;
$L__BB0_74:
	add.s32 	%r1097, %r1097, 16;
	setp.ne.s32 	%p40, %r1097, 32;
	@%p40 bra 	$L__BB0_42;
	mad.lo.s32 	%r830, %r1091, -31, %r195;
	add.s32 	%r1091, %r830, 1;
	setp.ne.s32 	%p41, %r1091, 5;
	@%p41 bra 	$L__BB0_41;
	st.local.u32 	[%rd1+4], %r1010;
	st.local.v2.u32 	[%rd1+8], {%r1009, %r1008};
	st.local.v2.u32 	[%rd1+16], {%r1007, %r1006};
	setp.ne.s64 	%p42, %rd4, 3;
	@%p42 bra 	$L__BB0_114;
	mov.b32 	%r1006, 0;
	mov.u32 	%r1007, %r1006;
	mov.u32 	%r1008, %r1006;
	mov.u32 	%r1009, %r1006;
	mov.u32 	%r1010, %r1006;
	mov.u32 	%r1183, %r1006;
$L__BB0_78:
	mul.wide.u32 	%rd20, %r1183, 4;
	add.s64 	%rd21, %rd1, %rd20;
	ld.local.u32 	%r370, [%rd21+4];
	shl.b32 	%r371, %r1183, 5;
	mov.b32 	%r1189, 0;
$L__BB0_79:
	.pragma "nounroll";
	shr.u32 	%r833, %r370, %r1189;
	and.b32  	%r834, %r833, 1;
	setp.eq.b32 	%p43, %r834, 1;
	not.pred 	%p44, %p43;
	add.s32 	%r835, %r371, %r1189;
	mul.lo.s32 	%r836, %r835, 5;
	mul.wide.u32 	%rd22, %r836, 4;
	add.s64 	%rd8, %rd5, %rd22;
	@%p44 bra 	$L__BB0_81;
	ld.global.u32 	%r837, [%rd8];
	xor.b32  	%r1010, %r1010, %r837;
	ld.global.u32 	%r838, [%rd8+4];
	xor.b32  	%r1009, %r1009, %r838;
	ld.global.u32 	%r839, [%rd8+8];
	xor.b32  	%r1008, %r1008, %r839;
	ld.global.u32 	%r840, [%rd8+12];
	xor.b32  	%r1007, %r1007, %r840;
	ld.global.u32 	%r841, [%rd8+16];
	xor.b32  	%r1006, %r1006, %r841;
$L__BB0_81:
	and.b32  	%r843, %r833, 2;
	setp.eq.s32 	%p45, %r843, 0;
	@%p45 bra 	$L__BB0_83;
	ld.global.u32 	%r844, [%rd8+20];
	xor.b32  	%r1010, %r1010, %r844;
	ld.global.u32 	%r845, [%rd8+24];
	xor.b32  	%r1009, %r1009, %r845;
	ld.global.u32 	%r846, [%rd8+28];
	xor.b32  	%r1008, %r1008, %r846;
	ld.global.u32 	%r847, [%rd8+32];
	xor.b32  	%r1007, %r1007, %r847;
	ld.global.u32 	%r848, [%rd8+36];
	xor.b32  	%r1006, %r1006, %r848;
$L__BB0_83:
	and.b32  	%r850, %r833, 4;
	setp.eq.s32 	%p46, %r850, 0;
	@%p46 bra 	$L__BB0_85;
	ld.global.u32 	%r851, [%rd8+40];
	xor.b32  	%r1010, %r1010, %r851;
	ld.global.u32 	%r852, [%rd8+44];
	xor.b32  	%r1009, %r1009, %r852;
	ld.global.u32 	%r853, [%rd8+48];
	xor.b32  	%r1008, %r1008, %r853;
	ld.global.u32 	%r854, [%rd8+52];
	xor.b32  	%r1007, %r1007, %r854;
	ld.global.u32 	%r855, [%rd8+56];
	xor.b32  	%r1006, %r1006, %r855;
$L__BB0_85:
	and.b32  	%r857, %r833, 8;
	setp.eq.s32 	%p47, %r857, 0;
	@%p47 bra 	$L__BB0_87;
	ld.global.u32 	%r858, [%rd8+60];
	xor.b32  	%r1010, %r1010, %r858;
	ld.global.u32 	%r859, [%rd8+64];
	xor.b32  	%r1009, %r1009, %r859;
	ld.global.u32 	%r860, [%rd8+68];
	xor.b32  	%r1008, %r1008, %r860;
	ld.global.u32 	%r861, [%rd8+72];
	xor.b32  	%r1007, %r1007, %r861;
	ld.global.u32 	%r862, [%rd8+76];
	xor.b32  	%r1006, %r1006, %r862;
$L__BB0_87:
	and.b32  	%r864, %r833, 16;
	setp.eq.s32 	%p48, %r864, 0;
	@%p48 bra 	$L__BB0_89;
	ld.global.u32 	%r865, [%rd8+80];
	xor.b32  	%r1010, %r1010, %r865;
	ld.global.u32 	%r866, [%rd8+84];
	xor.b32  	%r1009, %r1009, %r866;
	ld.global.u32 	%r867, [%rd8+88];
	xor.b32  	%r1008, %r1008, %r867;
	ld.global.u32 	%r868, [%rd8+92];
	xor.b32  	%r1007, %r1007, %r868;
	ld.global.u32 	%r869, [%rd8+96];
	xor.b32  	%r1006, %r1006, %r869;
$L__BB0_89:
	and.b32  	%r871, %r833, 32;
	setp.eq.s32 	%p49, %r871, 0;
	@%p49 bra 	$L__BB0_91;
	ld.global.u32 	%r872, [%rd8+100];
	xor.b32  	%r1010, %r1010, %r872;
	ld.global.u32 	%r873, [%rd8+104];
	xor.b32  	%r1009, %r1009, %r873;
	ld.global.u32 	%r874, [%rd8+108];
	xor.b32  	%r1008, %r1008, %r874;
	ld.global.u32 	%r875, [%rd8+112];
	xor.b32  	%r1007, %r1007, %r875;
	ld.global.u32 	%r876, [%rd8+116];
	xor.b32  	%r1006, %r1006, %r876;
$L__BB0_91:
	and.b32  	%r878, %r833, 64;
	setp.eq.s32 	%p50, %r878, 0;
	@%p50 bra 	$L__BB0_93;
	ld.global.u32 	%r879, [%rd8+120];
	xor.b32  	%r1010, %r1010, %r879;
	ld.global.u32 	%r880, [%rd8+124];
	xor.b32  	%r1009, %r1009, %r880;
	ld.global.u32 	%r881, [%rd8+128];
	xor.b32  	%r1008, %r1008, %r881;
	ld.global.u32 	%r882, [%rd8+132];
	xor.b32  	%r1007, %r1007, %r882;
	ld.global.u32 	%r883, [%rd8+136];
	xor.b32  	%r1006, %r1006, %r883;
$L__BB0_93:
	and.b32  	%r885, %r833, 128;
	setp.eq.s32 	%p51, %r885, 0;
	@%p51 bra 	$L__BB0_95;
	ld.global.u32 	%r886, [%rd8+140];
	xor.b32  	%r1010, %r1010, %r886;
	ld.global.u32 	%r887, [%rd8+144];
	xor.b32  	%r1009, %r1009, %r887;
	ld.global.u32 	%r888, [%rd8+148];
	xor.b32  	%r1008, %r1008, %r888;
	ld.global.u32 	%r889, [%rd8+152];
	xor.b32  	%r1007, %r1007, %r889;
	ld.global.u32 	%r890, [%rd8+156];
	xor.b32  	%r1006, %r1006, %r890;
$L__BB0_95:
	and.b32  	%r892, %r833, 256;
	setp.eq.s32 	%p52, %r892, 0;
	@%p52 bra 	$L__BB0_97;
	ld.global.u32 	%r893, [%rd8+160];
	xor.b32  	%r1010, %r1010, %r893;
	ld.global.u32 	%r894, [%rd8+164];
	xor.b32  	%r1009, %r1009, %r894;
	ld.global.u32 	%r895, [%rd8+168];
	xor.b32  	%r1008, %r1008, %r895;
	ld.global.u32 	%r896, [%rd8+172];
	xor.b32  	%r1007, %r1007, %r896;
	ld.global.u32 	%r897, [%rd8+176];
	xor.b32  	%r1006, %r1006, %r897;
$L__BB0_97:
	and.b32  	%r899, %r833, 512;
	setp.eq.s32 	%p53, %r899, 0;
	@%p53 bra 	$L__BB0_99;
	ld.global.u32 	%r900, [%rd8+180];
	xor.b32  	%r1010, %r1010, %r900;
	ld.global.u32 	%r901, [%rd8+184];
	xor.b32  	%r1009, %r1009, %r901;
	ld.global.u32 	%r902, [%rd8+188];
	xor.b32  	%r1008, %r1008, %r902;
	ld.global.u32 	%r903, [%rd8+192];
	xor.b32  	%r1007, %r1007, %r903;
	ld.global.u32 	%r904, [%rd8+196];
	xor.b32  	%r1006, %r1006, %r904;
$L__BB0_99:
	and.b32  	%r906, %r833, 1024;
	setp.eq.s32 	%p54, %r906, 0;
	@%p54 bra 	$L__BB0_101;
	ld.global.u32 	%r907, [%rd8+200];
	xor.b32  	%r1010, %r1010, %r907;
	ld.global.u32 	%r908, [%rd8+204];
	xor.b32  	%r1009, %r1009, %r908;
	ld.global.u32 	%r909, [%rd8+208];
	xor.b32  	%r1008, %r1008, %r909;
	ld.global.u32 	%r910, [%rd8+212];
	xor.b32  	%r1007, %r1007, %r910;
	ld.global.u32 	%r911, [%rd8+216];
	xor.b32  	%r1006, %r1006, %r911;
$L__BB0_101:
	and.b32  	%r913, %r833, 2048;
	setp.eq.s32 	%p55, %r913, 0;
	@%p55 bra 	$L__BB0_103;
	ld.global.u32 	%r914, [%rd8+220];
	xor.b32  	%r1010, %r1010, %r914;
	ld.global.u32 	%r915, [%rd8+224];
	xor.b32  	%r1009, %r1009, %r915;
	ld.global.u32 	%r916, [%rd8+228];
	xor.b32  	%r1008, %r1008, %r916;
	ld.global.u32 	%r917, [%rd8+232];
	xor.b32  	%r1007, %r1007, %r917;
	ld.global.u32 	%r918, [%rd8+236];
	xor.b32  	%r1006, %r1006, %r918;
$L__BB0_103:
	and.b32  	%r920, %r833, 4096;
	setp.eq.s32 	%p56, %r920, 0;
	@%p56 bra 	$L__BB0_105;
	ld.global.u32 	%r921, [%rd8+240];
	xor.b32  	%r1010, %r1010, %r921;
	ld.global.u32 	%r922, [%rd8+244];
	xor.b32  	%r1009, %r1009, %r922;
	ld.global.u32 	%r923, [%rd8+248];
	xor.b32  	%r1008, %r1008, %r923;
	ld.global.u32 	%r924, [%rd8+252];
	xor.b32  	%r1007, %r1007, %r924;
	ld.global.u32 	%r925, [%rd8+256];
	xor.b32  	%r1006, %r1006, %r925;
$L__BB0_105:
	and.b32  	%r927, %r833, 8192;
	setp.eq.s32 	%p57, %r927, 0;
	@%p57 bra 	$L__BB0_107;
	ld.global.u32 	%r928, [%rd8+260];
	xor.b32  	%r1010, %r1010, %r928;
	ld.global.u32 	%r929, [%rd8+264];
	xor.b32  	%r1009, %r1009, %r929;
	ld.global.u32 	%r930, [%rd8+268];
	xor.b32  	%r1008, %r1008, %r930;
	ld.global.u32 	%r931, [%rd8+272];
	xor.b32  	%r1007, %r1007, %r931;
	ld.global.u32 	%r932, [%rd8+276];
	xor.b32  	%r1006, %r1006, %r932;
$L__BB0_107:
	and.b32  	%r934, %r833, 16384;
	setp.eq.s32 	%p58, %r934, 0;
	@%p58 bra 	$L__BB0_109;
	ld.global.u32 	%r935, [%rd8+280];
	xor.b32  	%r1010, %r1010, %r935;
	ld.global.u32 	%r936, [%rd8+284];
	xor.b32  	%r1009, %r1009, %r936;
	ld.global.u32 	%r937, [%rd8+288];
	xor.b32  	%r1008, %r1008, %r937;
	ld.global.u32 	%r938, [%rd8+292];
	xor.b32  	%r1007, %r1007, %r938;
	ld.global.u32 	%r939, [%rd8+296];
	xor.b32  	%r1006, %r1006, %r939;
$L__BB0_109:
	and.b32  	%r941, %r833, 32768;
	setp.eq.s32 	%p59, %r941, 0;
	@%p59 bra 	$L__BB0_111;
	ld.global.u32 	%r942, [%rd8+300];
	xor.b32  	%r1010, %r1010, %r942;
	ld.global.u32 	%r943, [%rd8+304];
	xor.b32  	%r1009, %r1009, %r943;
	ld.global.u32 	%r944, [%rd8+308];
	xor.b32  	%r1008, %r1008, %r944;
	ld.global.u32 	%r945, [%rd8+312];
	xor.b32  	%r1007, %r1007, %r945;
	ld.global.u32 	%r946, [%rd8+316];
	xor.b32  	%r1006, %r1006, %r946;
$L__BB0_111:
	add.s32 	%r1189, %r1189, 16;
	setp.ne.s32 	%p60, %r1189, 32;
	@%p60 bra 	$L__BB0_79;
	mad.lo.s32 	%r947, %r1183, -31, %r371;
	add.s32 	%r1183, %r947, 1;
	setp.ne.s32 	%p61, %r1183, 5;
	@%p61 bra 	$L__BB0_78;
	st.local.u32 	[%rd1+4], %r1010;
	st.local.v2.u32 	[%rd1+8], {%r1009, %r1008};
	st.local.v2.u32 	[%rd1+16], {%r1007, %r1006};
$L__BB0_114:
	shr.u64 	%rd26, %rd3, 2;
	add.s32 	%r993, %r993, 1;
	setp.gt.u64 	%p62, %rd3, 3;
	@%p62 bra 	$L__BB0_2;
$L__BB0_115:
	setp.lt.s32 	%p63, %r585, 1;
	@%p63 bra 	$L__BB0_148;
	and.b32  	%r551, %r585, 3;
	setp.lt.u32 	%p64, %r585, 4;
	@%p64 bra 	$L__BB0_140;
	and.b32  	%r948, %r585, 2147483644;
	neg.s32 	%r1280, %r948;
$L__BB0_118:
	mov.u32 	%r559, %r1010;
	mov.u32 	%r558, %r1009;
	mov.u32 	%r557, %r1008;
	mov.u32 	%r556, %r1007;
	mov.u32 	%r1010, %r1006;
	shr.u32 	%r949, %r559, 2;
	xor.b32  	%r950, %r949, %r559;
	shl.b32 	%r951, %r1010, 4;
	shl.b32 	%r952, %r950, 1;
	xor.b32  	%r953, %r952, %r951;
	xor.b32  	%r954, %r953, %r950;
	xor.b32  	%r1009, %r954, %r1010;
	add.s32 	%r955, %r1281, %r1009;
	add.s32 	%r956, %r955, -637770787;
	cvt.rn.f32.u32 	%f45, %r956;
	fma.rn.f32 	%f3, %f45, 0f2F800000, 0f2F000000;
	setp.geu.f32 	%p65, %f3, 0f3E800000;
	@%p65 bra 	$L__BB0_120;
	add.f32 	%f65, %f65, 0f3F800000;
	bra.uni 	$L__BB0_123;
$L__BB0_120:
	setp.geu.f32 	%p66, %f3, 0f3F000000;
	@%p66 bra 	$L__BB0_122;
	add.f32 	%f65, %f65, 0fBF800000;
	bra.uni 	$L__BB0_123;
$L__BB0_122:
	setp.lt.f32 	%p67, %f3, 0f3F400000;
	selp.f32 	%f46, 0f3F800000, 0fBF800000, %p67;
	add.f32 	%f66, %f66, %f46;
$L__BB0_123:
	shr.u32 	%r957, %r558, 2;
	xor.b32  	%r958, %r957, %r558;
	shl.b32 	%r959, %r1009, 4;
	shl.b32 	%r960, %r958, 1;
	xor.b32  	%r961, %r960, %r959;
	xor.b32  	%r962, %r961, %r958;
	xor.b32  	%r1008, %r962, %r1009;
	add.s32 	%r963, %r1281, %r1008;
	add.s32 	%r964, %r963, -637408350;
	cvt.rn.f32.u32 	%f47, %r964;
	fma.rn.f32 	%f9, %f47, 0f2F800000, 0f2F000000;
	setp.lt.f32 	%p68, %f9, 0f3E800000;
	@%p68 bra 	$L__BB0_127;
	setp.lt.f32 	%p69, %f9, 0f3F000000;
	@%p69 bra 	$L__BB0_126;
	setp.lt.f32 	%p70, %f9, 0f3F400000;
	selp.f32 	%f48, 0f3F800000, 0fBF800000, %p70;
	add.f32 	%f66, %f66, %f48;
	bra.uni 	$L__BB0_128;
$L__BB0_126:
	add.f32 	%f65, %f65, 0fBF800000;
	bra.uni 	$L__BB0_128;
$L__BB0_127:
	add.f32 	%f65, %f65, 0f3F800000;
$L__BB0_128:
	shr.u32 	%r965, %r557, 2;
	xor.b32  	%r966, %r965, %r557;
	shl.b32 	%r967, %r1008, 4;
	shl.b32 	%r968, %r966, 1;
	xor.b32  	%r969, %r968, %r967;
	xor.b32  	%r970, %r969, %r966;
	xor.b32  	%r1007, %r970, %r1008;
	add.s32 	%r971, %r1281, %r1007;
	add.s32 	%r972, %r971, -637045913;
	cvt.rn.f32.u32 	%f49, %r972;
	fma.rn.f32 	%f15, %f49, 0f2F800000, 0f2F000000;
	setp.lt.f32 	%p71, %f15, 0f3E800000;
	@%p71 bra 	$L__BB0_132;
	setp.lt.f32 	%p72, %f15, 0f3F000000;
	@%p72 bra 	$L__BB0_131;
	setp.lt.f32 	%p73, %f15, 0f3F400000;
	selp.f32 	%f50, 0f3F800000, 0fBF800000, %p73;
	add.f32 	%f66, %f66, %f50;
	bra.uni 	$L__BB0_133;
$L__BB0_131:
	add.f32 	%f65, %f65, 0fBF800000;
	bra.uni 	$L__BB0_133;
$L__BB0_132:
	add.f32 	%f65, %f65, 0f3F800000;
$L__BB0_133:
	shr.u32 	%r973, %r556, 2;
	xor.b32  	%r974, %r973, %r556;
	shl.b32 	%r975, %r1007, 4;
	shl.b32 	%r976, %r974, 1;
	xor.b32  	%r977, %r976, %r975;
	xor.b32  	%r978, %r977, %r974;
	xor.b32  	%r1006, %r978, %r1007;
	add.s32 	%r979, %r1281, %r1006;
	add.s32 	%r980, %r979, -636683476;
	cvt.rn.f32.u32 	%f51, %r980;
	fma.rn.f32 	%f21, %f51, 0f2F800000, 0f2F000000;
	setp.lt.f32 	%p74, %f21, 0f3E800000;
	@%p74 bra 	$L__BB0_137;
	setp.lt.f32 	%p75, %f21, 0f3F000000;
	@%p75 bra 	$L__BB0_136;
	setp.lt.f32 	%p76, %f21, 0f3F400000;
	selp.f32 	%f52, 0f3F800000, 0fBF800000, %p76;
	add.f32 	%f66, %f66, %f52;
	bra.uni 	$L__BB0_138;
$L__BB0_136:
	add.f32 	%f65, %f65, 0fBF800000;
	bra.uni 	$L__BB0_138;
$L__BB0_137:
	add.f32 	%f65, %f65, 0f3F800000;
$L__BB0_138:
	add.s32 	%r1281, %r1281, 1449748;
	add.s32 	%r1280, %r1280, 4;
	setp.ne.s32 	%p77, %r1280, 0;
	@%p77 bra 	$L__BB0_118;
	add.s32 	%r1287, %r1281, -638133224;
$L__BB0_140:
	setp.eq.s32 	%p78, %r551, 0;
	@%p78 bra 	$L__BB0_148;
	add.s32 	%r1294, %r1287, 362437;
	neg.s32 	%r1293, %r551;
$L__BB0_142:
	.pragma "nounroll";
	mov.u32 	%r581, %r1010;
	mov.u32 	%r1010, %r1009;
	mov.u32 	%r1009, %r1008;
	mov.u32 	%r1008, %r1007;
	mov.u32 	%r1007, %r1006;
	shr.u32 	%r981, %r581, 2;
	xor.b32  	%r982, %r981, %r581;
	shl.b32 	%r983, %r1007, 4;
	shl.b32 	%r984, %r982, 1;
	xor.b32  	%r985, %r984, %r983;
	xor.b32  	%r986, %r985, %r982;
	xor.b32  	%r1006, %r986, %r1007;
	add.s32 	%r987, %r1294, %r1006;
	cvt.rn.f32.u32 	%f53, %r987;
	fma.rn.f32 	%f33, %f53, 0f2F800000, 0f2F000000;
	setp.lt.f32 	%p79, %f33, 0f3E800000;
	@%p79 bra 	$L__BB0_146;
	setp.lt.f32 	%p80, %f33, 0f3F000000;
	@%p80 bra 	$L__BB0_145;
	setp.lt.f32 	%p81, %f33, 0f3F400000;
	selp.f32 	%f54, 0f3F800000, 0fBF800000, %p81;
	add.f32 	%f66, %f66, %f54;
	bra.uni 	$L__BB0_147;
$L__BB0_145:
	add.f32 	%f65, %f65, 0fBF800000;
	bra.uni 	$L__BB0_147;
$L__BB0_146:
	add.f32 	%f65, %f65, 0f3F800000;
$L__BB0_147:
	add.s32 	%r1294, %r1294, 362437;
	add.s32 	%r1293, %r1293, 1;
	setp.ne.s32 	%p82, %r1293, 0;
	@%p82 bra 	$L__BB0_142;
$L__BB0_148:
	cvta.to.global.u64 	%rd23, %rd10;
	mul.f32 	%f55, %f66, %f66;
	fma.rn.f32 	%f56, %f65, %f65, %f55;
	shl.b64 	%rd24, %rd2, 2;
	add.s64 	%rd25, %rd23, %rd24;
	st.global.f32 	[%rd25], %f56;
	ret;

}


// ===== COMPILED SASS (sm_100) =====

	.target	sm_100

	.elftype	@"ET_EXEC"


//--------------------- .note.nv.tkinfo           --------------------------
	.section	.note.nv.tkinfo,"",@"SHT_NOTE"
	.sectionflags	@"SHF_NOTE_NV_TKINFO"
	.tkinfo
        /*0018*/ 	.word	0x00000002
        /*0030*/ 	.string	""
        /*0030*/ 	.string	"ptxas"
        /*0030*/ 	.string	"Cuda compilation tools, release 13.0, V13.0.88"
        /*0030*/ 	.string	"Build cuda_13.0.r13.0/compiler.36424714_0"
        /*0030*/ 	.string	"-arch sm_100 -m 64 "



//--------------------- .note.nv.cuinfo           --------------------------
	.section	.note.nv.cuinfo,"",@"SHT_NOTE"
	.sectionflags	@"SHF_NOTE_NV_CUINFO"
        /*0018*/ 	.short	0x0002
        /*001a*/ 	.short	0x0064
        /*001c*/ 	.short	0x0082
	.zero		2


//--------------------- .nv.info                  --------------------------
	.section	.nv.info,"",@"SHT_CUDA_INFO"
	.align	4


	//----- nvinfo : EIATTR_REGCOUNT
	.align		4
        /*0000*/ 	.byte	0x04, 0x2f
        /*0002*/ 	.short	(.L_10 - .L_9)
	.align		4
.L_9:
        /*0004*/ 	.word	index@(_Z9takeStepsPfij)
        /*0008*/ 	.word	0x0000001f


	//----- nvinfo : EIATTR_FRAME_SIZE
	.align		4
.L_10:
        /*000c*/ 	.byte	0x04, 0x11
        /*000e*/ 	.short	(.L_12 - .L_11)
	.align		4
.L_11:
        /*0010*/ 	.word	index@(_Z9takeStepsPfij)
        /*0014*/ 	.word	0x00000030


	//----- nvinfo : EIATTR_MIN_STACK_SIZE
	.align		4
.L_12:
        /*0018*/ 	.byte	0x04, 0x12
        /*001a*/ 	.short	(.L_14 - .L_13)
	.align		4
.L_13:
        /*001c*/ 	.word	index@(_Z9takeStepsPfij)
        /*0020*/ 	.word	0x00000030
.L_14:


//--------------------- .nv.compat                --------------------------
	.section	.nv.compat,"",@"SHT_CUDA_COMPAT_INFO"
	.align	4
        /*0000*/ 	.byte	0x02, 0x09, 0x00, 0x00, 0x02, 0x02, 0x01, 0x00, 0x02, 0x05, 0x05, 0x00, 0x03, 0x07, 0x01, 0x01
        /*0010*/ 	.byte	0x02, 0x03, 0x00, 0x00, 0x02, 0x06, 0x01, 0x00, 0x04, 0x0b, 0x08, 0x00, 0x01, 0x00, 0x00, 0x00
        /*0020*/ 	.byte	0x00, 0x00, 0x00, 0x00


//--------------------- .nv.info._Z9takeStepsPfij --------------------------
	.section	.nv.info._Z9takeStepsPfij,"",@"SHT_CUDA_INFO"
	.sectionflags	@""
	.align	4


	//----- nvinfo : EIATTR_CUDA_API_VERSION
	.align		4
        /*0000*/ 	.byte	0x04, 0x37
        /*0002*/ 	.short	(.L_16 - .L_15)
.L_15:
        /*0004*/ 	.word	0x00000082


	//----- nvinfo : EIATTR_KPARAM_INFO
	.align		4
.L_16:
        /*0008*/ 	.byte	0x04, 0x17
        /*000a*/ 	.short	(.L_18 - .L_17)
.L_17:
        /*000c*/ 	.word	0x00000000
        /*0010*/ 	.short	0x0002
        /*0012*/ 	.short	0x000c
        /*0014*/ 	.byte	0x00, 0xf0, 0x11, 0x00


	//----- nvinfo : EIATTR_KPARAM_INFO
	.align		4
.L_18:
        /*0018*/ 	.byte	0x04, 0x17
        /*001a*/ 	.short	(.L_20 - .L_19)
.L_19:
        /*001c*/ 	.word	0x00000000
        /*0020*/ 	.short	0x0001
        /*0022*/ 	.short	0x0008
        /*0024*/ 	.byte	0x00, 0xf0, 0x11, 0x00


	//----- nvinfo : EIATTR_KPARAM_INFO
	.align		4
.L_20:
        /*0028*/ 	.byte	0x04, 0x17
        /*002a*/ 	.short	(.L_22 - .L_21)
.L_21:
        /*002c*/ 	.word	0x00000000
        /*0030*/ 	.short	0x0000
        /*0032*/ 	.short	0x0000
        /*0034*/ 	.byte	0x00, 0xf5, 0x21, 0x00


	//----- nvinfo : EIATTR_SPARSE_MMA_MASK
	.align		4
.L_22:
        /*0038*/ 	.byte	0x03, 0x50
        /*003a*/ 	.short	0x0000


	//----- nvinfo : EIATTR_MAXREG_COUNT
	.align		4
        /*003c*/ 	.byte	0x03, 0x1b
        /*003e*/ 	.short	0x00ff


	//----- nvinfo : EIATTR_MERCURY_ISA_VERSION
	.align		4
        /*0040*/ 	.byte	0x03, 0x5f
        /*0042*/ 	.short	0x0101


	//----- nvinfo : EIATTR_VRC_CTA_INIT_COUNT
	.align		4
        /*0044*/ 	.byte	0x02, 0x4a
	.zero		1
	.zero		1


	//----- nvinfo : EIATTR_EXIT_INSTR_OFFSETS
	.align		4
        /*0048*/ 	.byte	0x04, 0x1c
        /*004a*/ 	.short	(.L_24 - .L_23)


	//   ....[0]....
.L_23:
        /*004c*/ 	.word	0x00002fd0


	//----- nvinfo : EIATTR_CRS_STACK_SIZE
	.align		4
.L_24:
        /*0050*/ 	.byte	0x04, 0x1e
        /*0052*/ 	.short	(.L_26 - .L_25)
.L_25:
        /*0054*/ 	.word	0x00000000


	//----- nvinfo : EIATTR_CBANK_PARAM_SIZE
	.align		4
.L_26:
        /*0058*/ 	.byte	0x03, 0x19
        /*005a*/ 	.short	0x0010


	//----- nvinfo : EIATTR_PARAM_CBANK
	.align		4
        /*005c*/ 	.byte	0x04, 0x0a
        /*005e*/ 	.short	(.L_28 - .L_27)
	.align		4
.L_27:
        /*0060*/ 	.word	index@(.nv.constant0._Z9takeStepsPfij)
        /*0064*/ 	.short	0x0380
        /*0066*/ 	.short	0x0010


	//----- nvinfo : EIATTR_SW_WAR
	.align		4
.L_28:
        /*0068*/ 	.byte	0x04, 0x36
        /*006a*/ 	.short	(.L_30 - .L_29)
.L_29:
        /*006c*/ 	.word	0x00000008
.L_30:


//--------------------- .nv.callgraph             --------------------------
	.section	.nv.callgraph,"",@"SHT_CUDA_CALLGRAPH"
	.align	4
	.sectionentsize	8
	.align		4
        /*0000*/ 	.word	0x00000000
	.align		4
        /*0004*/ 	.word	0xffffffff
	.align		4
        /*0008*/ 	.word	0x00000000
	.align		4
        /*000c*/ 	.word	0xfffffffe
	.align		4
        /*0010*/ 	.word	0x00000000
	.align		4
        /*0014*/ 	.word	0xfffffffd
	.align		4
        /*0018*/ 	.word	0x00000000
	.align		4
        /*001c*/ 	.word	0xfffffffc


//--------------------- .nv.constant4             --------------------------
	.section	.nv.constant4,"a",@progbits
	.align	8
	.align		8
.nv.constant4:
        /*0000*/ 	.dword	precalc_xorwow_matrix
	.align		8
        /*0008*/ 	.dword	precalc_xorwow_offset_matrix
	.align		8
        /*0010*/ 	.dword	mrg32k3aM1
	.align		8
        /*0018*/ 	.dword	mrg32k3aM2
	.align		8
        /*0020*/ 	.dword	mrg32k3aM1SubSeq
	.align		8
        /*0028*/ 	.dword	mrg32k3aM2SubSeq
	.align		8
        /*0030*/ 	.dword	mrg32k3aM1Seq
	.align		8
        /*0038*/ 	.dword	mrg32k3aM2Seq


//--------------------- .nv.constant3             --------------------------
	.section	.nv.constant3,"a",@progbits
	.align	8
.nv.constant3:
	.type		__cr_lgamma_table,@object
	.size		__cr_lgamma_table,(.L_8 - __cr_lgamma_table)
__cr_lgamma_table:
        /*0000*/ 	.byte	0x00, 0x00, 0x00, 0x00, 0x00, 0x00, 0x00, 0x00, 0x00, 0x00, 0x00, 0x00, 0x00, 0x00, 0x00, 0x00
        /*0010*/ 	.byte	0xef, 0x39, 0xfa, 0xfe, 0x42, 0x2e, 0xe6, 0x3f, 0x02, 0x20, 0x2a, 0xfa, 0x0b, 0xab, 0xfc, 0x3f
        /*0020*/ 	.byte	0xf9, 0x2c, 0x92, 0x7c, 0xa7, 0x6c, 0x09, 0x40, 0xc9, 0x79, 0x44, 0x3c, 0x64, 0x26, 0x13, 0x40
        /*0030*/ 	.byte	0xca, 0x01, 0xcf, 0x3a, 0x27, 0x51, 0x1a, 0x40, 0x30, 0xcc, 0x2d, 0xf3, 0xe1, 0x0c, 0x21, 0x40
        /*0040*/ 	.byte	0x0d, 0xb7, 0xfc, 0x82, 0x8e, 0x35, 0x25, 0x40
.L_8:


//--------------------- .text._Z9takeStepsPfij    --------------------------
	.section	.text._Z9takeStepsPfij,"ax",@progbits
	.align	128
        .global         _Z9takeStepsPfij
        .type           _Z9takeStepsPfij,@function
        .size           _Z9takeStepsPfij,(.L_x_30 - _Z9takeStepsPfij)
        .other          _Z9takeStepsPfij,@"STO_CUDA_ENTRY STV_DEFAULT"
_Z9takeStepsPfij:
.text._Z9takeStepsPfij:
[----:B------:R-:W0:Y:S08]  /*0000*/  LDC R1, c[0x0][0x37c] ;  /* 0x0000df00ff017b82 */ /* 0x000e300000000800 */
[----:B------:R-:W1:Y:S01]  /*0010*/  LDC R14, c[0x0][0x38c] ;  /* 0x0000e300ff0e7b82 */ /* 0x000e620000000800 */
[----:B------:R-:W2:Y:S01]  /*0020*/  S2R R7, SR_TID.X ;  /* 0x0000000000077919 */ /* 0x000ea20000002100 */
[----:B0-----:R-:W-:Y:S01]  /*0030*/  VIADD R1, R1, 0xffffffd0 ;  /* 0xffffffd001017836 */ /* 0x001fe20000000000 */
[----:B------:R-:W0:Y:S01]  /*0040*/  LDCU.64 UR6, c[0x0][0x358] ;  /* 0x00006b00ff0677ac */ /* 0x000e220008000a00 */
[----:B------:R-:W-:Y:S01]  /*0050*/  IMAD.MOV.U32 R13, RZ, RZ, -0x75bd8fc ;  /* 0xf8a42704ff0d7424 */ /* 0x000fe200078e00ff */
[----:B------:R-:W-:Y:S01]  /*0060*/  BSSY.RECONVERGENT B0, `(.L_x_0) ;  /* 0x0000267000007945 */ /* 0x000fe20003800200 */
[----:B------:R-:W-:-:S02]  /*0070*/  IMAD.MOV.U32 R10, RZ, RZ, -0x23270784 ;  /* 0xdcd8f87cff0a7424 */ /* 0x000fc400078e00ff */
[----:B------:R-:W2:Y:S01]  /*0080*/  S2UR UR4, SR_CTAID.X ;  /* 0x00000000000479c3 */ /* 0x000ea20000002500 */
[----:B------:R-:W-:-:S07]  /*0090*/  IMAD.MOV.U32 R4, RZ, RZ, -0x23270784 ;  /* 0xdcd8f87cff047424 */ /* 0x000fce00078e00ff */
[----:B------:R-:W2:Y:S01]  /*00a0*/  LDC R0, c[0x0][0x360] ;  /* 0x0000d800ff007b82 */ /* 0x000ea20000000800 */
[----:B-1----:R-:W-:-:S05]  /*00b0*/  LOP3.LUT R14, R14, 0xaad26b49, RZ, 0x3c, !PT ;  /* 0xaad26b490e0e7812 */ /* 0x002fca00078e3cff */
[----:B------:R-:W-:-:S04]  /*00c0*/  IMAD R14, R14, 0x4182bed5, RZ ;  /* 0x4182bed50e0e7824 */ /* 0x000fc800078e02ff */
[C---:B------:R-:W-:Y:S01]  /*00d0*/  VIADD R5, R14.reuse, 0x583f19 ;  /* 0x00583f190e057836 */ /* 0x040fe20000000000 */
[C---:B------:R-:W-:Y:S01]  /*00e0*/  LOP3.LUT R6, R14.reuse, 0x159a55e5, RZ, 0x3c, !PT ;  /* 0x159a55e50e067812 */ /* 0x040fe200078e3cff */
[C---:B------:R-:W-:Y:S02]  /*00f0*/  VIADD R2, R14.reuse, 0xd9f6dc18 ;  /* 0xd9f6dc180e027836 */ /* 0x040fe40000000000 */
[----:B------:R-:W-:Y:S02]  /*0100*/  IMAD.MOV.U32 R11, RZ, RZ, R5 ;  /* 0x000000ffff0b7224 */ /* 0x000fe400078e0005 */
[----:B------:R-:W-:Y:S02]  /*0110*/  IMAD.MOV.U32 R12, RZ, RZ, R6 ;  /* 0x000000ffff0c7224 */ /* 0x000fe400078e0006 */
[----:B------:R-:W-:Y:S01]  /*0120*/  VIADD R3, R14, 0x75bcd15 ;  /* 0x075bcd150e037836 */ /* 0x000fe20000000000 */
[----:B------:R1:W-:Y:S01]  /*0130*/  STL.64 [R1+0x10], R10 ;  /* 0x0000100a01007387 */ /* 0x0003e20000100a00 */
[----:B--2---:R-:W-:-:S02]  /*0140*/  IMAD R0, R0, UR4, R7 ;  /* 0x0000000400007c24 */ /* 0x004fc4000f8e0207 */
[----:B------:R-:W-:Y:S01]  /*0150*/  IMAD.MOV.U32 R7, RZ, RZ, -0x75bd8fc ;  /* 0xf8a42704ff077424 */ /* 0x000fe200078e00ff */
[----:B------:R1:W-:Y:S02]  /*0160*/  STL.64 [R1+0x8], R12 ;  /* 0x0000080c01007387 */ /* 0x0003e40000100a00 */
[----:B------:R-:W-:Y:S02]  /*0170*/  ISETP.NE.AND P0, PT, R0, RZ, PT ;  /* 0x000000ff0000720c */ /* 0x000fe40003f05270 */
[----:B------:R1:W-:Y:S01]  /*0180*/  STL.64 [R1], R2 ;  /* 0x0000000201007387 */ /* 0x0003e20000100a00 */
[----:B------:R-:W-:-:S10]  /*0190*/  SHF.R.S32.HI R8, RZ, 0x1f, R0 ;  /* 0x0000001fff087819 */ /* 0x000fd40000011400 */
[----:B0-----:R-:W-:Y:S05]  /*01a0*/  @!P0 BRA `(.L_x_1) ;  /* 0x0000002400488947 */ /* 0x001fea0003800000 */
[----:B------:R-:W-:Y:S02]  /*01b0*/  IMAD.MOV.U32 R15, RZ, RZ, R8 ;  /* 0x000000ffff0f7224 */ /* 0x000fe400078e0008 */
[----:B-1----:R-:W-:Y:S02]  /*01c0*/  IMAD.MOV.U32 R13, RZ, RZ, RZ ;  /* 0x000000ffff0d7224 */ /* 0x002fe400078e00ff */
[----:B------:R-:W-:Y:S02]  /*01d0*/  IMAD.MOV.U32 R12, RZ, RZ, R0 ;  /* 0x000000ffff0c7224 */ /* 0x000fe400078e0000 */
[----:B------:R-:W-:Y:S02]  /*01e0*/  IMAD.MOV.U32 R7, RZ, RZ, -0x75bd8fc ;  /* 0xf8a42704ff077424 */ /* 0x000fe400078e00ff */
[----:B------:R-:W-:-:S07]  /*01f0*/  IMAD.MOV.U32 R4, RZ, RZ, -0x23270784 ;  /* 0xdcd8f87cff047424 */ /* 0x000fce00078e00ff */
.L_x_10:
[----:B------:R-:W-:Y:S01]  /*0200*/  LOP3.LUT R21, R12, 0x3, RZ, 0xc0, !PT ;  /* 0x000000030c157812 */ /* 0x000fe200078ec0ff */
[----:B------:R-:W-:Y:S03]  /*0210*/  BSSY.RECONVERGENT B1, `(.L_x_2) ;  /* 0x0000245000017945 */ /* 0x000fe60003800200 */
[----:B------:R-:W-:-:S04]  /*0220*/  ISETP.NE.U32.AND P0, PT, R21, RZ, PT ;  /* 0x000000ff1500720c */ /* 0x000fc80003f05070 */
[----:B------:R-:W-:-:S13]  /*0230*/  ISETP.NE.AND.EX P0, PT, RZ, RZ, PT, P0 ;  /* 0x000000ffff00720c */ /* 0x000fda0003f05300 */
[----:B012---:R-:W-:Y:S05]  /*0240*/  @!P0 BRA `(.L_x_3) ;  /* 0x0000002400048947 */ /* 0x007fea0003800000 */
[----:B------:R-:W0:Y:S01]  /*0250*/  LDC.64 R8, c[0x4][RZ] ;  /* 0x01000000ff087b82 */ /* 0x000e220000000a00 */
[----:B------:R-:W-:Y:S01]  /*0260*/  IMAD.MOV.U32 R16, RZ, RZ, RZ ;  /* 0x000000ffff107224 */ /* 0x000fe200078e00ff */
[----:B------:R-:W-:Y:S02]  /*0270*/  CS2R R4, SRZ ;  /* 0x0000000000047805 */ /* 0x000fe4000001ff00 */
[----:B------:R-:W-:Y:S01]  /*0280*/  CS2R R6, SRZ ;  /* 0x0000000000067805 */ /* 0x000fe2000001ff00 */
[----:B------:R-:W-:Y:S02]  /*0290*/  IMAD.MOV.U32 R3, RZ, RZ, RZ ;  /* 0x000000ffff037224 */ /* 0x000fe400078e00ff */
[----:B0-----:R-:W-:-:S07]  /*02a0*/  IMAD.WIDE.U32 R8, R13, 0xc80, R8 ;  /* 0x00000c800d087825 */ /* 0x001fce00078e0008 */
.L_x_5:
[----:B------:R-:W-:-:S06]  /*02b0*/  IMAD R17, R16, 0x4, R1 ;  /* 0x0000000410117824 */ /* 0x000fcc00078e0201 */
[----:B------:R-:W5:Y:S01]  /*02c0*/  LDL R17, [R17+0x4] ;  /* 0x0000040011117983 */ /* 0x000f620000100800 */
[----:B------:R-:W-:Y:S01]  /*02d0*/  IMAD.SHL.U32 R18, R16, 0x20, RZ ;  /* 0x0000002010127824 */ /* 0x000fe200078e00ff */
[----:B------:R-:W-:-:S06]  /*02e0*/  UMOV UR4, URZ ;  /* 0x000000ff00047c82 */ /* 0x000fcc0008000000 */
.L_x_4:
[----:B-----5:R-:W-:Y:S01]  /*02f0*/  SHF.R.U32.HI R24, RZ, UR4, R17 ;  /* 0x00000004ff187c19 */ /* 0x020fe20008011611 */
[----:B------:R-:W-:-:S03]  /*0300*/  VIADD R10, R18, UR4 ;  /* 0x00000004120a7c36 */ /* 0x000fc60008000000 */
[----:B------:R-:W-:-:S04]  /*0310*/  LOP3.LUT R11, R24, 0x1, RZ, 0xc0, !PT ;  /* 0x00000001180b7812 */ /* 0x000fc800078ec0ff */
[----:B------:R-:W-:Y:S01]  /*0320*/  ISETP.NE.U32.AND P0, PT, R11, 0x1, PT ;  /* 0x000000010b00780c */ /* 0x000fe20003f05070 */
[----:B------:R-:W-:-:S03]  /*0330*/  IMAD R11, R10, 0x5, RZ ;  /* 0x000000050a0b7824 */ /* 0x000fc600078e02ff */
[----:B------:R-:W-:Y:S01]  /*0340*/  R2P PR, R24, 0x7e ;  /* 0x0000007e18007804 */ /* 0x000fe20000000000 */
[----:B------:R-:W-:-:S08]  /*0350*/  IMAD.WIDE.U32 R10, R11, 0x4, R8 ;  /* 0x000000040b0a7825 */ /* 0x000fd000078e0008 */
[----:B------:R-:W2:Y:S04]  /*0360*/  @!P0 LDG.E R22, desc[UR6][R10.64+0x10] ;  /* 0x000010060a168981 */ /* 0x000ea8000c1e1900 */
[----:B------:R-:W3:Y:S04]  /*0370*/  @P1 LDG.E R26, desc[UR6][R10.64+0x24] ;  /* 0x000024060a1a1981 */ /* 0x000ee8000c1e1900 */
[----:B------:R-:W4:Y:S04]  /*0380*/  @P2 LDG.E R28, desc[UR6][R10.64+0x38] ;  /* 0x000038060a1c2981 */ /* 0x000f28000c1e1900 */
[----:B------:R-:W4:Y:S04]  /*0390*/  @!P0 LDG.E R20, desc[UR6][R10.64] ;  /* 0x000000060a148981 */ /* 0x000f28000c1e1900 */
[----:B------:R-:W4:Y:S04]  /*03a0*/  @P3 LDG.E R19, desc[UR6][R10.64+0x4c] ;  /* 0x00004c060a133981 */ /* 0x000f28000c1e1900 */
[----:B------:R-:W4:Y:S04]  /*03b0*/  @!P0 LDG.E R23, desc[UR6][R10.64+0xc] ;  /* 0x00000c060a178981 */ /* 0x000f28000c1e1900 */
[----:B------:R-:W4:Y:S01]  /*03c0*/  @P4 LDG.E R25, desc[UR6][R10.64+0x54] ;  /* 0x000054060a194981 */ /* 0x000f22000c1e1900 */
[----:B--2---:R-:W-:-:S03]  /*03d0*/  @!P0 LOP3.LUT R5, R5, R22, RZ, 0x3c, !PT ;  /* 0x0000001605058212 */ /* 0x004fc600078e3cff */
[----:B------:R-:W2:Y:S01]  /*03e0*/  @P4 LDG.E R22, desc[UR6][R10.64+0x60] ;  /* 0x000060060a164981 */ /* 0x000ea2000c1e1900 */
[----:B---3--:R-:W-:-:S03]  /*03f0*/  @P1 LOP3.LUT R5, R5, R26, RZ, 0x3c, !PT ;  /* 0x0000001a05051212 */ /* 0x008fc600078e3cff */
[----:B------:R-:W3:Y:S01]  /*0400*/  @P5 LDG.E R26, desc[UR6][R10.64+0x74] ;  /* 0x000074060a1a5981 */ /* 0x000ee2000c1e1900 */
[----:B----4-:R-:W-:Y:S02]  /*0410*/  @P2 LOP3.LUT R5, R5, R28, RZ, 0x3c, !PT ;  /* 0x0000001c05052212 */ /* 0x010fe400078e3cff */
[----:B------:R-:W-:Y:S02]  /*0420*/  @!P0 LOP3.LUT R3, R3, R20, RZ, 0x3c, !PT ;  /* 0x0000001403038212 */ /* 0x000fe400078e3cff */
[----:B------:R-:W4:Y:S01]  /*0430*/  @!P0 LDG.E R20, desc[UR6][R10.64+0x8] ;  /* 0x000008060a148981 */ /* 0x000f22000c1e1900 */
[----:B------:R-:W-:-:S03]  /*0440*/  @P3 LOP3.LUT R5, R5, R19, RZ, 0x3c, !PT ;  /* 0x0000001305053212 */ /* 0x000fc600078e3cff */
[----:B------:R-:W3:Y:S01]  /*0450*/  @!P0 LDG.E R19, desc[UR6][R10.64+0x4] ;  /* 0x000004060a138981 */ /* 0x000ee2000c1e1900 */
[----:B------:R-:W-:-:S03]  /*0460*/  @!P0 LOP3.LUT R4, R4, R23, RZ, 0x3c, !PT ;  /* 0x0000001704048212 */ /* 0x000fc600078e3cff */
[----:B------:R-:W3:Y:S01]  /*0470*/  @P1 LDG.E R23, desc[UR6][R10.64+0x20] ;  /* 0x000020060a171981 */ /* 0x000ee2000c1e1900 */
[----:B--2---:R-:W-:-:S03]  /*0480*/  @P4 LOP3.LUT R5, R5, R22, RZ, 0x3c, !PT ;  /* 0x0000001605054212 */ /* 0x004fc600078e3cff */
[----:B------:R-:W2:Y:S01]  /*0490*/  @P1 LDG.E R22, desc[UR6][R10.64+0x1c] ;  /* 0x00001c060a161981 */ /* 0x000ea2000c1e1900 */
[----:B----4-:R-:W-:-:S03]  /*04a0*/  @!P0 LOP3.LUT R7, R7, R20, RZ, 0x3c, !PT ;  /* 0x0000001407078212 */ /* 0x010fc600078e3cff */
[----:B------:R-:W4:Y:S01]  /*04b0*/  @P1 LDG.E R20, desc[UR6][R10.64+0x14] ;  /* 0x000014060a141981 */ /* 0x000f22000c1e1900 */
[----:B---3--:R-:W-:-:S03]  /*04c0*/  @!P0 LOP3.LUT R6, R6, R19, RZ, 0x3c, !PT ;  /* 0x0000001306068212 */ /* 0x008fc600078e3cff */
[----:B------:R-:W3:Y:S01]  /*04d0*/  @P1 LDG.E R19, desc[UR6][R10.64+0x18] ;  /* 0x000018060a131981 */ /* 0x000ee2000c1e1900 */
[----:B------:R-:W-:-:S03]  /*04e0*/  @P5 LOP3.LUT R5, R5, R26, RZ, 0x3c, !PT ;  /* 0x0000001a05055212 */ /* 0x000fc600078e3cff */
[----:B------:R-:W3:Y:S01]  /*04f0*/  @P6 LDG.E R26, desc[UR6][R10.64+0x88] ;  /* 0x000088060a1a6981 */ /* 0x000ee2000c1e1900 */
[----:B------:R-:W-:-:S03]  /*0500*/  @P1 LOP3.LUT R4, R4, R23, RZ, 0x3c, !PT ;  /* 0x0000001704041212 */ /* 0x000fc600078e3cff */
[----:B------:R-:W3:Y:S01]  /*0510*/  @P2 LDG.E R23, desc[UR6][R10.64+0x34] ;  /* 0x000034060a172981 */ /* 0x000ee2000c1e1900 */
[----:B--2---:R-:W-:-:S03]  /*0520*/  @P1 LOP3.LUT R7, R7, R22, RZ, 0x3c, !PT ;  /* 0x0000001607071212 */ /* 0x004fc600078e3cff */
[----:B------:R-:W2:Y:S01]  /*0530*/  @P2 LDG.E R22, desc[UR6][R10.64+0x30] ;  /* 0x000030060a162981 */ /* 0x000ea2000c1e1900 */
[----:B----4-:R-:W-:-:S03]  /*0540*/  @P1 LOP3.LUT R3, R3, R20, RZ, 0x3c, !PT ;  /* 0x0000001403031212 */ /* 0x010fc600078e3cff */
[----:B------:R-:W4:Y:S01]  /*0550*/  @P2 LDG.E R20, desc[UR6][R10.64+0x28] ;  /* 0x000028060a142981 */ /* 0x000f22000c1e1900 */
[----:B---3--:R-:W-:-:S03]  /*0560*/  @P1 LOP3.LUT R6, R6, R19, RZ, 0x3c, !PT ;  /* 0x0000001306061212 */ /* 0x008fc600078e3cff */
        /* <DEDUP_REMOVED lines=21> */
[----:B------:R-:W-:Y:S02]  /*06c0*/  @P4 LOP3.LUT R6, R6, R25, RZ, 0x3c, !PT ;  /* 0x0000001906064212 */ /* 0x000fe400078e3cff */
[----:B------:R-:W-:Y:S01]  /*06d0*/  LOP3.LUT P0, RZ, R24, 0x80, RZ, 0xc0, !PT ;  /* 0x0000008018ff7812 */ /* 0x000fe2000780c0ff */
        /* <DEDUP_REMOVED lines=20> */
[----:B------:R-:W-:Y:S02]  /*0820*/  @P0 LOP3.LUT R5, R5, R26, RZ, 0x3c, !PT ;  /* 0x0000001a05050212 */ /* 0x000fe400078e3cff */
[----:B------:R-:W-:Y:S02]  /*0830*/  @P0 LOP3.LUT R4, R4, R23, RZ, 0x3c, !PT ;  /* 0x0000001704040212 */ /* 0x000fe400078e3cff */
[----:B--2---:R-:W-:Y:S02]  /*0840*/  @P0 LOP3.LUT R7, R7, R22, RZ, 0x3c, !PT ;  /* 0x0000001607070212 */ /* 0x004fe400078e3cff */
[----:B----4-:R-:W-:Y:S02]  /*0850*/  @P0 LOP3.LUT R3, R3, R20, RZ, 0x3c, !PT ;  /* 0x0000001403030212 */ /* 0x010fe400078e3cff */
[----:B---3--:R-:W-:-:S02]  /*0860*/  @P0 LOP3.LUT R6, R6, R19, RZ, 0x3c, !PT ;  /* 0x0000001306060212 */ /* 0x008fc400078e3cff */
[----:B------:R-:W-:-:S13]  /*0870*/  R2P PR, R24.B1, 0x7f ;  /* 0x0000007f18007804 */ /* 0x000fda0000001000 */
[----:B------:R-:W2:Y:S04]  /*0880*/  @P0 LDG.E R20, desc[UR6][R10.64+0xa0] ;  /* 0x0000a0060a140981 */ /* 0x000ea8000c1e1900 */
[----:B------:R-:W3:Y:S04]  /*0890*/  @P0 LDG.E R22, desc[UR6][R10.64+0xa8] ;  /* 0x0000a8060a160981 */ /* 0x000ee8000c1e1900 */
[----:B------:R-:W4:Y:S04]  /*08a0*/  @P0 LDG.E R19, desc[UR6][R10.64+0xa4] ;  /* 0x0000a4060a130981 */ /* 0x000f28000c1e1900 */
[----:B------:R-:W4:Y:S04]  /*08b0*/  @P0 LDG.E R23, desc[UR6][R10.64+0xac] ;  /* 0x0000ac060a170981 */ /* 0x000f28000c1e1900 */
[----:B------:R-:W4:Y:S04]  /*08c0*/  @P1 LDG.E R26, desc[UR6][R10.64+0xbc] ;  /* 0x0000bc060a1a1981 */ /* 0x000f28000c1e1900 */
[----:B------:R-:W4:Y:S01]  /*08d0*/  @P1 LDG.E R25, desc[UR6][R10.64+0xb8] ;  /* 0x0000b8060a191981 */ /* 0x000f22000c1e1900 */
[----:B--2---:R-:W-:-:S03]  /*08e0*/  @P0 LOP3.LUT R3, R3, R20, RZ, 0x3c, !PT ;  /* 0x0000001403030212 */ /* 0x004fc600078e3cff */
[----:B------:R-:W2:Y:S01]  /*08f0*/  @P0 LDG.E R20, desc[UR6][R10.64+0xb0] ;  /* 0x0000b0060a140981 */ /* 0x000ea2000c1e1900 */
[----:B---3--:R-:W-:-:S03]  /*0900*/  @P0 LOP3.LUT R7, R7, R22, RZ, 0x3c, !PT ;  /* 0x0000001607070212 */ /* 0x008fc600078e3cff */
[----:B------:R-:W3:Y:S01]  /*0910*/  @P1 LDG.E R22, desc[UR6][R10.64+0xb4] ;  /* 0x0000b4060a161981 */ /* 0x000ee2000c1e1900 */
[----:B----4-:R-:W-:-:S03]  /*0920*/  @P0 LOP3.LUT R6, R6, R19, RZ, 0x3c, !PT ;  /* 0x0000001306060212 */ /* 0x010fc600078e3cff */
[----:B------:R-:W4:Y:S01]  /*0930*/  @P1 LDG.E R19, desc[UR6][R10.64+0xc0] ;  /* 0x0000c0060a131981 */ /* 0x000f22000c1e1900 */
[----:B------:R-:W-:-:S03]  /*0940*/  @P0 LOP3.LUT R4, R4, R23, RZ, 0x3c, !PT ;  /* 0x0000001704040212 */ /* 0x000fc600078e3cff */
[----:B------:R-:W4:Y:S01]  /*0950*/  @P2 LDG.E R23, desc[UR6][R10.64+0xcc] ;  /* 0x0000cc060a172981 */ /* 0x000f22000c1e1900 */
[----:B------:R-:W-:-:S03]  /*0960*/  @P1 LOP3.LUT R7, R7, R26, RZ, 0x3c, !PT ;  /* 0x0000001a07071212 */ /* 0x000fc600078e3cff */
[----:B------:R-:W4:Y:S01]  /*0970*/  @P2 LDG.E R26, desc[UR6][R10.64+0xd0] ;  /* 0x0000d0060a1a2981 */ /* 0x000f22000c1e1900 */
[----:B--2---:R-:W-:Y:S02]  /*0980*/  @P0 LOP3.LUT R5, R5, R20, RZ, 0x3c, !PT ;  /* 0x0000001405050212 */ /* 0x004fe400078e3cff */
[----:B------:R-:W-:Y:S01]  /*0990*/  LOP3.LUT P0, RZ, R24, 0x8000, RZ, 0xc0, !PT ;  /* 0x0000800018ff7812 */ /* 0x000fe2000780c0ff */
[----:B------:R-:W2:Y:S01]  /*09a0*/  @P2 LDG.E R20, desc[UR6][R10.64+0xd8] ;  /* 0x0000d8060a142981 */ /* 0x000ea2000c1e1900 */
[----:B---3--:R-:W-:-:S03]  /*09b0*/  @P1 LOP3.LUT R3, R3, R22, RZ, 0x3c, !PT ;  /* 0x0000001603031212 */ /* 0x008fc600078e3cff */
[----:B------:R-:W3:Y:S04]  /*09c0*/  @P1 LDG.E R22, desc[UR6][R10.64+0xc4] ;  /* 0x0000c4060a161981 */ /* 0x000ee8000c1e1900 */
[----:B------:R-:W2:Y:S01]  /*09d0*/  @P2 LDG.E R24, desc[UR6][R10.64+0xc8] ;  /* 0x0000c8060a182981 */ /* 0x000ea2000c1e1900 */
[----:B------:R-:W-:Y:S02]  /*09e0*/  @P1 LOP3.LUT R6, R6, R25, RZ, 0x3c, !PT ;  /* 0x0000001906061212 */ /* 0x000fe400078e3cff */
[----:B----4-:R-:W-:Y:S01]  /*09f0*/  @P1 LOP3.LUT R4, R4, R19, RZ, 0x3c, !PT ;  /* 0x0000001304041212 */ /* 0x010fe200078e3cff */
[----:B------:R-:W4:Y:S01]  /*0a00*/  @P2 LDG.E R25, desc[UR6][R10.64+0xd4] ;  /* 0x0000d4060a192981 */ /* 0x000f22000c1e1900 */
[----:B------:R-:W-:-:S03]  /*0a10*/  @P2 LOP3.LUT R6, R6, R23, RZ, 0x3c, !PT ;  /* 0x0000001706062212 */ /* 0x000fc600078e3cff */
[----:B------:R-:W4:Y:S01]  /*0a20*/  @P3 LDG.E R19, desc[UR6][R10.64+0xe0] ;  /* 0x0000e0060a133981 */ /* 0x000f22000c1e1900 */
[----:B------:R-:W-:-:S03]  /*0a30*/  @P2 LOP3.LUT R7, R7, R26, RZ, 0x3c, !PT ;  /* 0x0000001a07072212 */ /* 0x000fc600078e3cff */
[----:B------:R-:W4:Y:S04]  /*0a40*/  @P3 LDG.E R23, desc[UR6][R10.64+0xe8] ;  /* 0x0000e8060a173981 */ /* 0x000f28000c1e1900 */
[----:B------:R-:W4:Y:S01]  /*0a50*/  @P3 LDG.E R26, desc[UR6][R10.64+0xec] ;  /* 0x0000ec060a1a3981 */ /* 0x000f22000c1e1900 */
[----:B---3--:R-:W-:-:S03]  /*0a60*/  @P1 LOP3.LUT R5, R5, R22, RZ, 0x3c, !PT ;  /* 0x0000001605051212 */ /* 0x008fc600078e3cff */
[----:B------:R-:W3:Y:S01]  /*0a70*/  @P3 LDG.E R22, desc[UR6][R10.64+0xdc] ;  /* 0x0000dc060a163981 */ /* 0x000ee2000c1e1900 */
[----:B--2---:R-:W-:-:S03]  /*0a80*/  @P2 LOP3.LUT R3, R3, R24, RZ, 0x3c, !PT ;  /* 0x0000001803032212 */ /* 0x004fc600078e3cff */
[----:B------:R-:W2:Y:S01]  /*0a90*/  @P3 LDG.E R24, desc[UR6][R10.64+0xe4] ;  /* 0x0000e4060a183981 */ /* 0x000ea2000c1e1900 */
[----:B------:R-:W-:Y:S02]  /*0aa0*/  @P2 LOP3.LUT R5, R5, R20, RZ, 0x3c, !PT ;  /* 0x0000001405052212 */ /* 0x000fe400078e3cff */
[----:B----4-:R-:W-:Y:S01]  /*0ab0*/  @P2 LOP3.LUT R4, R4, R25, RZ, 0x3c, !PT ;  /* 0x0000001904042212 */ /* 0x010fe200078e3cff */
[----:B------:R-:W4:Y:S01]  /*0ac0*/  @P4 LDG.E R20, desc[UR6][R10.64+0xf0] ;  /* 0x0000f0060a144981 */ /* 0x000f22000c1e1900 */
[----:B------:R-:W-:-:S03]  /*0ad0*/  @P3 LOP3.LUT R6, R6, R19, RZ, 0x3c, !PT ;  /* 0x0000001306063212 */ /* 0x000fc600078e3cff */
        /* <DEDUP_REMOVED lines=10> */
[----:B----4-:R-:W-:-:S03]  /*0b80*/  @P4 LOP3.LUT R3, R3, R20, RZ, 0x3c, !PT ;  /* 0x0000001403034212 */ /* 0x010fc600078e3cff */
[----:B------:R-:W4:Y:S01]  /*0b90*/  @P5 LDG.E R20, desc[UR6][R10.64+0x10c] ;  /* 0x00010c060a145981 */ /* 0x000f22000c1e1900 */
[----:B------:R-:W-:-:S03]  /*0ba0*/  @P4 LOP3.LUT R6, R6, R19, RZ, 0x3c, !PT ;  /* 0x0000001306064212 */ /* 0x000fc600078e3cff */
[----:B------:R-:W4:Y:S01]  /*0bb0*/  @P5 LDG.E R19, desc[UR6][R10.64+0x110] ;  /* 0x000110060a135981 */ /* 0x000f22000c1e1900 */
[----:B------:R-:W-:-:S03]  /*0bc0*/  @P4 LOP3.LUT R4, R4, R23, RZ, 0x3c, !PT ;  /* 0x0000001704044212 */ /* 0x000fc600078e3cff */
[----:B------:R-:W4:Y:S01]  /*0bd0*/  @P6 LDG.E R23, desc[UR6][R10.64+0x11c] ;  /* 0x00011c060a176981 */ /* 0x000f22000c1e1900 */
[----:B------:R-:W-:-:S03]  /*0be0*/  @P5 LOP3.LUT R3, R3, R26, RZ, 0x3c, !PT ;  /* 0x0000001a03035212 */ /* 0x000fc600078e3cff */
        /* <DEDUP_REMOVED lines=9> */
[----:B------:R-:W4:Y:S04]  /*0c80*/  @P6 LDG.E R19, desc[UR6][R10.64+0x124] ;  /* 0x000124060a136981 */ /* 0x000f28000c1e1900 */
[----:B------:R-:W4:Y:S01]  /*0c90*/  @P6 LDG.E R20, desc[UR6][R10.64+0x128] ;  /* 0x000128060a146981 */ /* 0x000f22000c1e1900 */
[----:B------:R-:W-:Y:S02]  /*0ca0*/  @P6 LOP3.LUT R6, R6, R23, RZ, 0x3c, !PT ;  /* 0x0000001706066212 */ /* 0x000fe400078e3cff */
[----:B------:R-:W-:Y:S01]  /*0cb0*/  @P6 LOP3.LUT R7, R7, R26, RZ, 0x3c, !PT ;  /* 0x0000001a07076212 */ /* 0x000fe200078e3cff */
[----:B------:R-:W4:Y:S04]  /*0cc0*/  @P0 LDG.E R23, desc[UR6][R10.64+0x130] ;  /* 0x000130060a170981 */ /* 0x000f28000c1e1900 */
[----:B------:R-:W4:Y:S01]  /*0cd0*/  @P0 LDG.E R26, desc[UR6][R10.64+0x13c] ;  /* 0x00013c060a1a0981 */ /* 0x000f22000c1e1900 */
[----:B---3--:R-:W-:-:S03]  /*0ce0*/  @P5 LOP3.LUT R5, R5, R22, RZ, 0x3c, !PT ;  /* 0x0000001605055212 */ /* 0x008fc600078e3cff */
[----:B------:R-:W3:Y:S01]  /*0cf0*/  @P0 LDG.E R22, desc[UR6][R10.64+0x12c] ;  /* 0x00012c060a160981 */ /* 0x000ee2000c1e1900 */
[----:B--2---:R-:W-:-:S03]  /*0d00*/  @P6 LOP3.LUT R3, R3, R24, RZ, 0x3c, !PT ;  /* 0x0000001803036212 */ /* 0x004fc600078e3cff */
[----:B------:R-:W2:Y:S01]  /*0d10*/  @P0 LDG.E R24, desc[UR6][R10.64+0x134] ;  /* 0x000134060a180981 */ /* 0x000ea2000c1e1900 */
[----:B------:R-:W-:-:S04]  /*0d20*/  UIADD3 UR4, UPT, UPT, UR4, 0x10, URZ ;  /* 0x0000001004047890 */ /* 0x000fc8000fffe0ff */
[----:B------:R-:W-:Y:S01]  /*0d30*/  UISETP.NE.AND UP0, UPT, UR4, 0x20, UPT ;  /* 0x000000200400788c */ /* 0x000fe2000bf05270 */
[----:B----4-:R-:W-:Y:S02]  /*0d40*/  @P6 LOP3.LUT R4, R4, R19, RZ, 0x3c, !PT ;  /* 0x0000001304046212 */ /* 0x010fe400078e3cff */
[----:B------:R-:W-:Y:S02]  /*0d50*/  @P6 LOP3.LUT R5, R5, R20, RZ, 0x3c, !PT ;  /* 0x0000001405056212 */ /* 0x000fe400078e3cff */
[----:B------:R-:W-:Y:S02]  /*0d60*/  @P0 LOP3.LUT R4, R4, R25, RZ, 0x3c, !PT ;  /* 0x0000001904040212 */ /* 0x000fe400078e3cff */
[----:B------:R-:W-:Y:S02]  /*0d70*/  @P0 LOP3.LUT R6, R6, R23, RZ, 0x3c, !PT ;  /* 0x0000001706060212 */ /* 0x000fe400078e3cff */
[----:B------:R-:W-:Y:S02]  /*0d80*/  @P0 LOP3.LUT R5, R5, R26, RZ, 0x3c, !PT ;  /* 0x0000001a05050212 */ /* 0x000fe400078e3cff */
[----:B---3--:R-:W-:-:S02]  /*0d90*/  @P0 LOP3.LUT R3, R3, R22, RZ, 0x3c, !PT ;  /* 0x0000001603030212 */ /* 0x008fc400078e3cff */
[----:B--2---:R-:W-:Y:S01]  /*0da0*/  @P0 LOP3.LUT R7, R7, R24, RZ, 0x3c, !PT ;  /* 0x0000001807070212 */ /* 0x004fe200078e3cff */
[----:B------:R-:W-:Y:S06]  /*0db0*/  BRA.U UP0, `(.L_x_4) ;  /* 0xfffffff5004c7547 */ /* 0x000fec000b83ffff */
[----:B------:R-:W-:-:S05]  /*0dc0*/  VIADD R16, R16, 0x1 ;  /* 0x0000000110107836 */ /* 0x000fca0000000000 */
[----:B------:R-:W-:-:S13]  /*0dd0*/  ISETP.NE.AND P0, PT, R16, 0x5, PT ;  /* 0x000000051000780c */ /* 0x000fda0003f05270 */
[----:B------:R-:W-:Y:S05]  /*0de0*/  @P0 BRA `(.L_x_5) ;  /* 0xfffffff400300947 */ /* 0x000fea000383ffff */
[----:B------:R0:W-:Y:S01]  /*0df0*/  STL [R1+0x4], R3 ;  /* 0x0000040301007387 */ /* 0x0001e20000100800 */
[----:B------:R-:W-:-:S03]  /*0e00*/  ISETP.NE.U32.AND P0, PT, R21, 0x1, PT ;  /* 0x000000011500780c */ /* 0x000fc60003f05070 */
[----:B------:R0:W-:Y:S01]  /*0e10*/  STL.64 [R1+0x8], R6 ;  /* 0x0000080601007387 */ /* 0x0001e20000100a00 */
[----:B------:R-:W-:-:S03]  /*0e20*/  ISETP.NE.AND.EX P0, PT, RZ, RZ, PT, P0 ;  /* 0x000000ffff00720c */ /* 0x000fc60003f05300 */
[----:B------:R0:W-:Y:S10]  /*0e30*/  STL.64 [R1+0x10], R4 ;  /* 0x0000100401007387 */ /* 0x0001f40000100a00 */
[----:B------:R-:W-:Y:S05]  /*0e40*/  @!P0 BRA `(.L_x_3) ;  /* 0x0000001800048947 */ /* 0x000fea0003800000 */
[----:B------:R-:W-:Y:S01]  /*0e50*/  UMOV UR4, URZ ;  /* 0x000000ff00047c82 */ /* 0x000fe20008000000 */
[----:B------:R-:W-:Y:S01]  /*0e60*/  UMOV UR5, URZ ;  /* 0x000000ff00057c82 */ /* 0x000fe20008000000 */
[----:B------:R-:W-:Y:S02]  /*0e70*/  IMAD.MOV.U32 R16, RZ, RZ, RZ ;  /* 0x000000ffff107224 */ /* 0x000fe400078e00ff */
[----:B0-----:R-:W-:Y:S02]  /*0e80*/  IMAD.MOV.U32 R3, RZ, RZ, RZ ;  /* 0x000000ffff037224 */ /* 0x001fe400078e00ff */
[----:B------:R-:W-:Y:S02]  /*0e90*/  IMAD.U32 R5, RZ, RZ, UR4 ;  /* 0x00000004ff057e24 */ /* 0x000fe4000f8e00ff */
[----:B------:R-:W-:Y:S02]  /*0ea0*/  IMAD.U32 R4, RZ, RZ, UR5 ;  /* 0x00000005ff047e24 */ /* 0x000fe4000f8e00ff */
[----:B------:R-:W-:-:S02]  /*0eb0*/  IMAD.U32 R7, RZ, RZ, UR4 ;  /* 0x00000004ff077e24 */ /* 0x000fc4000f8e00ff */
[----:B------:R-:W-:-:S07]  /*0ec0*/  IMAD.U32 R6, RZ, RZ, UR5 ;  /* 0x00000005ff067e24 */ /* 0x000fce000f8e00ff */
.L_x_7:
[----:B------:R-:W-:-:S06]  /*0ed0*/  IMAD R17, R16, 0x4, R1 ;  /* 0x0000000410117824 */ /* 0x000fcc00078e0201 */
[----:B------:R-:W5:Y:S01]  /*0ee0*/  LDL R17, [R17+0x4] ;  /* 0x0000040011117983 */ /* 0x000f620000100800 */
[----:B------:R-:W-:Y:S01]  /*0ef0*/  IMAD.SHL.U32 R18, R16, 0x20, RZ ;  /* 0x0000002010127824 */ /* 0x000fe200078e00ff */
[----:B------:R-:W-:-:S06]  /*0f00*/  UMOV UR4, URZ ;  /* 0x000000ff00047c82 */ /* 0x000fcc0008000000 */
.L_x_6:
        /* <DEDUP_REMOVED lines=181> */
[----:B------:R-:W-:Y:S05]  /*1a60*/  @P0 BRA `(.L_x_3) ;  /* 0x0000000800fc0947 */ /* 0x000fea0003800000 */
[----:B------:R-:W-:Y:S01]  /*1a70*/  UMOV UR4, URZ ;  /* 0x000000ff00047c82 */ /* 0x000fe20008000000 */
[----:B------:R-:W-:Y:S01]  /*1a80*/  UMOV UR5, URZ ;  /* 0x000000ff00057c82 */ /* 0x000fe20008000000 */
[----:B------:R-:W-:Y:S02]  /*1a90*/  IMAD.MOV.U32 R16, RZ, RZ, RZ ;  /* 0x000000ffff107224 */ /* 0x000fe400078e00ff */
[----:B-1----:R-:W-:Y:S02]  /*1aa0*/  IMAD.MOV.U32 R3, RZ, RZ, RZ ;  /* 0x000000ffff037224 */ /* 0x002fe400078e00ff */
[----:B------:R-:W-:Y:S02]  /*1ab0*/  IMAD.U32 R5, RZ, RZ, UR4 ;  /* 0x00000004ff057e24 */ /* 0x000fe4000f8e00ff */
[----:B------:R-:W-:Y:S02]  /*1ac0*/  IMAD.U32 R4, RZ, RZ, UR5 ;  /* 0x00000005ff047e24 */ /* 0x000fe4000f8e00ff */
[----:B------:R-:W-:-:S02]  /*1ad0*/  IMAD.U32 R7, RZ, RZ, UR4 ;  /* 0x00000004ff077e24 */ /* 0x000fc4000f8e00ff */
[----:B------:R-:W-:-:S07]  /*1ae0*/  IMAD.U32 R6, RZ, RZ, UR5 ;  /* 0x00000005ff067e24 */ /* 0x000fce000f8e00ff */
.L_x_9:
[----:B------:R-:W-:-:S06]  /*1af0*/  IMAD R17, R16, 0x4, R1 ;  /* 0x0000000410117824 */ /* 0x000fcc00078e0201 */
[----:B------:R-:W5:Y:S01]  /*1b00*/  LDL R17, [R17+0x4] ;  /* 0x0000040011117983 */ /* 0x000f620000100800 */
[----:B------:R-:W-:Y:S01]  /*1b10*/  IMAD.SHL.U32 R18, R16, 0x20, RZ ;  /* 0x0000002010127824 */ /* 0x000fe200078e00ff */
[----:B------:R-:W-:-:S06]  /*1b20*/  UMOV UR4, URZ ;  /* 0x000000ff00047c82 */ /* 0x000fcc0008000000 */
.L_x_8:
        /* <DEDUP_REMOVED lines=10> */
[----:B------:R-:W4:Y:S04]  /*1bd0*/  @P3 LDG.E R26, desc[UR6][R10.64+0x4c] ;  /* 0x00004c060a1a3981 */ /* 0x000f28000c1e1900 */
[----:B------:R-:W4:Y:S04]  /*1be0*/  @!P0 LDG.E R19, desc[UR6][R10.64+0x4] ;  /* 0x000004060a138981 */ /* 0x000f28000c1e1900 */
[----:B------:R-:W4:Y:S04]  /*1bf0*/  @!P0 LDG.E R21, desc[UR6][R10.64+0xc] ;  /* 0x00000c060a158981 */ /* 0x000f28000c1e1900 */
[----:B------:R-:W4:Y:S01]  /*1c00*/  @P3 LDG.E R25, desc[UR6][R10.64+0x40] ;  /* 0x000040060a193981 */ /* 0x000f22000c1e1900 */
[----:B--2---:R-:W-:-:S03]  /*1c10*/  @!P0 LOP3.LUT R5, R5, R20, RZ, 0x3c, !PT ;  /* 0x0000001405058212 */ /* 0x004fc600078e3cff */
[----:B------:R-:W2:Y:S01]  /*1c20*/  @!P0 LDG.E R20, desc[UR6][R10.64] ;  /* 0x000000060a148981 */ /* 0x000ea2000c1e1900 */
[----:B---3--:R-:W-:-:S03]  /*1c30*/  @P1 LOP3.LUT R5, R5, R22, RZ, 0x3c, !PT ;  /* 0x0000001605051212 */ /* 0x008fc600078e3cff */
[----:B------:R-:W3:Y:S01]  /*1c40*/  @!P0 LDG.E R22, desc[UR6][R10.64+0x8] ;  /* 0x000008060a168981 */ /* 0x000ee2000c1e1900 */
[----:B----4-:R-:W-:-:S03]  /*1c50*/  @P2 LOP3.LUT R5, R5, R24, RZ, 0x3c, !PT ;  /* 0x0000001805052212 */ /* 0x010fc600078e3cff */
[----:B------:R-:W4:Y:S01]  /*1c60*/  @P4 LDG.E R24, desc[UR6][R10.64+0x60] ;  /* 0x000060060a184981 */ /* 0x000f22000c1e1900 */
[----:B------:R-:W-:-:S03]  /*1c70*/  @P3 LOP3.LUT R5, R5, R26, RZ, 0x3c, !PT ;  /* 0x0000001a05053212 */ /* 0x000fc600078e3cff */
[----:B------:R-:W4:Y:S01]  /*1c80*/  @P5 LDG.E R26, desc[UR6][R10.64+0x74] ;  /* 0x000074060a1a5981 */ /* 0x000f22000c1e1900 */
[----:B------:R-:W-:-:S03]  /*1c90*/  @!P0 LOP3.LUT R6, R6, R19, RZ, 0x3c, !PT ;  /* 0x0000001306068212 */ /* 0x000fc600078e3cff */
[----:B------:R-:W4:Y:S01]  /*1ca0*/  @P1 LDG.E R19, desc[UR6][R10.64+0x18] ;  /* 0x000018060a131981 */ /* 0x000f22000c1e1900 */
[----:B------:R-:W-:-:S03]  /*1cb0*/  @!P0 LOP3.LUT R4, R4, R21, RZ, 0x3c, !PT ;  /* 0x0000001504048212 */ /* 0x000fc600078e3cff */
[----:B------:R-:W4:Y:S01]  /*1cc0*/  @P1 LDG.E R21, desc[UR6][R10.64+0x20] ;  /* 0x000020060a151981 */ /* 0x000f22000c1e1900 */
[----:B--2---:R-:W-:-:S03]  /*1cd0*/  @!P0 LOP3.LUT R3, R3, R20, RZ, 0x3c, !PT ;  /* 0x0000001403038212 */ /* 0x004fc600078e3cff */
[----:B------:R-:W2:Y:S01]  /*1ce0*/  @P1 LDG.E R20, desc[UR6][R10.64+0x14] ;  /* 0x000014060a141981 */ /* 0x000ea2000c1e1900 */
[----:B---3--:R-:W-:-:S03]  /*1cf0*/  @!P0 LOP3.LUT R7, R7, R22, RZ, 0x3c, !PT ;  /* 0x0000001607078212 */ /* 0x008fc600078e3cff */
[----:B------:R-:W3:Y:S01]  /*1d00*/  @P1 LDG.E R22, desc[UR6][R10.64+0x1c] ;  /* 0x00001c060a161981 */ /* 0x000ee2000c1e1900 */
[----:B----4-:R-:W-:-:S03]  /*1d10*/  @P4 LOP3.LUT R5, R5, R24, RZ, 0x3c, !PT ;  /* 0x0000001805054212 */ /* 0x010fc600078e3cff */
[----:B------:R-:W4:Y:S01]  /*1d20*/  @P2 LDG.E R24, desc[UR6][R10.64+0x28] ;  /* 0x000028060a182981 */ /* 0x000f22000c1e1900 */
[----:B------:R-:W-:-:S03]  /*1d30*/  @P1 LOP3.LUT R6, R6, R19, RZ, 0x3c, !PT ;  /* 0x0000001306061212 */ /* 0x000fc600078e3cff */
[----:B------:R-:W4:Y:S01]  /*1d40*/  @P2 LDG.E R19, desc[UR6][R10.64+0x2c] ;  /* 0x00002c060a132981 */ /* 0x000f22000c1e1900 */
[----:B------:R-:W-:-:S03]  /*1d50*/  @P1 LOP3.LUT R4, R4, R21, RZ, 0x3c, !PT ;  /* 0x0000001504041212 */ /* 0x000fc600078e3cff */
        /* <DEDUP_REMOVED lines=9> */
[----:B------:R-:W-:Y:S02]  /*1df0*/  @P2 LOP3.LUT R4, R4, R21, RZ, 0x3c, !PT ;  /* 0x0000001504042212 */ /* 0x000fe400078e3cff */
[----:B------:R-:W-:Y:S01]  /*1e00*/  @P3 LOP3.LUT R6, R6, R25, RZ, 0x3c, !PT ;  /* 0x0000001906063212 */ /* 0x000fe200078e3cff */
        /* <DEDUP_REMOVED lines=20> */
[----:B------:R-:W-:Y:S02]  /*1f50*/  LOP3.LUT P0, RZ, R23, 0x80, RZ, 0xc0, !PT ;  /* 0x0000008017ff7812 */ /* 0x000fe4000780c0ff */
[----:B------:R-:W-:Y:S02]  /*1f60*/  @P5 LOP3.LUT R5, R5, R26, RZ, 0x3c, !PT ;  /* 0x0000001a05055212 */ /* 0x000fe400078e3cff */
[----:B------:R-:W4:Y:S01]  /*1f70*/  @P6 LDG.E R26, desc[UR6][R10.64+0x88] ;  /* 0x000088060a1a6981 */ /* 0x000f22000c1e1900 */
[----:B------:R-:W-:-:S03]  /*1f80*/  @P5 LOP3.LUT R6, R6, R19, RZ, 0x3c, !PT ;  /* 0x0000001306065212 */ /* 0x000fc600078e3cff */
[----:B------:R-:W4:Y:S01]  /*1f90*/  @P6 LDG.E R19, desc[UR6][R10.64+0x84] ;  /* 0x000084060a136981 */ /* 0x000f22000c1e1900 */
[----:B------:R-:W-:-:S04]  /*1fa0*/  @P5 LOP3.LUT R4, R4, R21, RZ, 0x3c, !PT ;  /* 0x0000001504045212 */ /* 0x000fc800078e3cff */
        /* <DEDUP_REMOVED lines=9> */
[----:B------:R-:W-:Y:S02]  /*2040*/  @P6 LOP3.LUT R5, R5, R26, RZ, 0x3c, !PT ;  /* 0x0000001a05056212 */ /* 0x000fe400078e3cff */
[----:B------:R-:W-:Y:S02]  /*2050*/  @P6 LOP3.LUT R4, R4, R19, RZ, 0x3c, !PT ;  /* 0x0000001304046212 */ /* 0x000fe400078e3cff */
[----:B------:R-:W-:Y:S02]  /*2060*/  @P0 LOP3.LUT R6, R6, R21, RZ, 0x3c, !PT ;  /* 0x0000001506060212 */ /* 0x000fe400078e3cff */
[----:B------:R-:W-:Y:S02]  /*2070*/  @P0 LOP3.LUT R4, R4, R25, RZ, 0x3c, !PT ;  /* 0x0000001904040212 */ /* 0x000fe400078e3cff */
[----:B--2---:R-:W-:Y:S02]  /*2080*/  @P0 LOP3.LUT R3, R3, R20, RZ, 0x3c, !PT ;  /* 0x0000001403030212 */ /* 0x004fe400078e3cff */
[----:B---3--:R-:W-:-:S02]  /*2090*/  @P0 LOP3.LUT R7, R7, R22, RZ, 0x3c, !PT ;  /* 0x0000001607070212 */ /* 0x008fc400078e3cff */
[----:B----4-:R-:W-:Y:S02]  /*20a0*/  @P0 LOP3.LUT R5, R5, R24, RZ, 0x3c, !PT ;  /* 0x0000001805050212 */ /* 0x010fe400078e3cff */
[----:B------:R-:W-:-:S13]  /*20b0*/  R2P PR, R23.B1, 0x7f ;  /* 0x0000007f17007804 */ /* 0x000fda0000001000 */
[----:B------:R-:W2:Y:S04]  /*20c0*/  @P0 LDG.E R22, desc[UR6][R10.64+0xa0] ;  /* 0x0000a0060a160981 */ /* 0x000ea8000c1e1900 */
[----:B------:R-:W3:Y:S04]  /*20d0*/  @P0 LDG.E R19, desc[UR6][R10.64+0xa4] ;  /* 0x0000a4060a130981 */ /* 0x000ee8000c1e1900 */
[----:B------:R-:W4:Y:S04]  /*20e0*/  @P0 LDG.E R21, desc[UR6][R10.64+0xac] ;  /* 0x0000ac060a150981 */ /* 0x000f28000c1e1900 */
        /* <DEDUP_REMOVED lines=14> */
[----:B------:R-:W-:Y:S02]  /*21d0*/  LOP3.LUT P0, RZ, R23, 0x8000, RZ, 0xc0, !PT ;  /* 0x0000800017ff7812 */ /* 0x000fe4000780c0ff */
        /* <DEDUP_REMOVED lines=22> */
[----:B------:R-:W-:Y:S01]  /*2340*/  @P2 LOP3.LUT R5, R5, R24, RZ, 0x3c, !PT ;  /* 0x0000001805052212 */ /* 0x000fe200078e3cff */
[----:B------:R-:W4:Y:S04]  /*2350*/  @P4 LDG.E R23, desc[UR6][R10.64+0xfc] ;  /* 0x0000fc060a174981 */ /* 0x000f28000c1e1900 */
        /* <DEDUP_REMOVED lines=12> */
[----:B------:R-:W3:Y:S01]  /*2420*/  @P5 LDG.E R23, desc[UR6][R10.64+0x110] ;  /* 0x000110060a175981 */ /* 0x000ee2000c1e1900 */
[----:B------:R-:W-:-:S03]  /*2430*/  @P4 LOP3.LUT R3, R3, R24, RZ, 0x3c, !PT ;  /* 0x0000001803034212 */ /* 0x000fc600078e3cff */
[----:B------:R-:W3:Y:S01]  /*2440*/  @P5 LDG.E R24, desc[UR6][R10.64+0x10c] ;  /* 0x00010c060a185981 */ /* 0x000ee2000c1e1900 */
[----:B------:R-:W-:-:S03]  /*2450*/  @P4 LOP3.LUT R5, R5, R20, RZ, 0x3c, !PT ;  /* 0x0000001405054212 */ /* 0x000fc600078e3cff */
[----:B------:R-:W3:Y:S01]  /*2460*/  @P6 LDG.E R20, desc[UR6][R10.64+0x120] ;  /* 0x000120060a146981 */ /* 0x000ee2000c1e1900 */
[----:B------:R-:W-:-:S03]  /*2470*/  @P5 LOP3.LUT R5, R5, R26, RZ, 0x3c, !PT ;  /* 0x0000001a05055212 */ /* 0x000fc600078e3cff */
[----:B------:R-:W3:Y:S01]  /*2480*/  @P0 LDG.E R26, desc[UR6][R10.64+0x134] ;  /* 0x000134060a1a0981 */ /* 0x000ee2000c1e1900 */
[----:B--2---:R-:W-:-:S03]  /*2490*/  @P5 LOP3.LUT R3, R3, R22, RZ, 0x3c, !PT ;  /* 0x0000001603035212 */ /* 0x004fc600078e3cff */
[----:B------:R-:W2:Y:S01]  /*24a0*/  @P6 LDG.E R22, desc[UR6][R10.64+0x128] ;  /* 0x000128060a166981 */ /* 0x000ea2000c1e1900 */
[----:B------:R-:W-:-:S03]  /*24b0*/  @P6 LOP3.LUT R3, R3, R28, RZ, 0x3c, !PT ;  /* 0x0000001c03036212 */ /* 0x000fc600078e3cff */
[----:B------:R-:W2:Y:S01]  /*24c0*/  @P0 LDG.E R28, desc[UR6][R10.64+0x13c] ;  /* 0x00013c060a1c0981 */ /* 0x000ea2000c1e1900 */
[----:B----4-:R-:W-:-:S03]  /*24d0*/  @P5 LOP3.LUT R6, R6, R21, RZ, 0x3c, !PT ;  /* 0x0000001506065212 */ /* 0x010fc600078e3cff */
[----:B------:R-:W4:Y:S01]  /*24e0*/  @P6 LDG.E R21, desc[UR6][R10.64+0x124] ;  /* 0x000124060a156981 */ /* 0x000f22000c1e1900 */
[----:B---3--:R-:W-:Y:S02]  /*24f0*/  @P5 LOP3.LUT R4, R4, R23, RZ, 0x3c, !PT ;  /* 0x0000001704045212 */ /* 0x008fe400078e3cff */
[----:B------:R-:W-:Y:S01]  /*2500*/  @P6 LOP3.LUT R6, R6, R19, RZ, 0x3c, !PT ;  /* 0x0000001306066212 */ /* 0x000fe200078e3cff */
[----:B------:R-:W3:Y:S01]  /*2510*/  @P0 LDG.E R23, desc[UR6][R10.64+0x138] ;  /* 0x000138060a170981 */ /* 0x000ee2000c1e1900 */
[----:B------:R-:W-:-:S03]  /*2520*/  @P5 LOP3.LUT R7, R7, R24, RZ, 0x3c, !PT ;  /* 0x0000001807075212 */ /* 0x000fc600078e3cff */
[----:B------:R-:W3:Y:S04]  /*2530*/  @P0 LDG.E R24, desc[UR6][R10.64+0x12c] ;  /* 0x00012c060a180981 */ /* 0x000ee8000c1e1900 */
[----:B------:R-:W3:Y:S01]  /*2540*/  @P0 LDG.E R19, desc[UR6][R10.64+0x130] ;  /* 0x000130060a130981 */ /* 0x000ee2000c1e1900 */
[----:B------:R-:W-:-:S04]  /*2550*/  UIADD3 UR4, UPT, UPT, UR4, 0x10, URZ ;  /* 0x0000001004047890 */ /* 0x000fc8000fffe0ff */
[----:B------:R-:W-:Y:S01]  /*2560*/  UISETP.NE.AND UP0, UPT, UR4, 0x20, UPT ;  /* 0x000000200400788c */ /* 0x000fe2000bf05270 */
[----:B------:R-:W-:-:S04]  /*2570*/  @P6 LOP3.LUT R7, R7, R20, RZ, 0x3c, !PT ;  /* 0x0000001407076212 */ /* 0x000fc800078e3cff */
[----:B------:R-:W-:Y:S02]  /*2580*/  @P0 LOP3.LUT R7, R7, R26, RZ, 0x3c, !PT ;  /* 0x0000001a07070212 */ /* 0x000fe400078e3cff */
[----:B--2---:R-:W-:-:S04]  /*2590*/  @P6 LOP3.LUT R5, R5, R22, RZ, 0x3c, !PT ;  /* 0x0000001605056212 */ /* 0x004fc800078e3cff */
[----:B------:R-:W-:Y:S02]  /*25a0*/  @P0 LOP3.LUT R5, R5, R28, RZ, 0x3c, !PT ;  /* 0x0000001c05050212 */ /* 0x000fe400078e3cff */
[----:B----4-:R-:W-:-:S04]  /*25b0*/  @P6 LOP3.LUT R4, R4, R21, RZ, 0x3c, !PT ;  /* 0x0000001504046212 */ /* 0x010fc800078e3cff */
[----:B---3--:R-:W-:Y:S02]  /*25c0*/  @P0 LOP3.LUT R4, R4, R23, RZ, 0x3c, !PT ;  /* 0x0000001704040212 */ /* 0x008fe400078e3cff */
[----:B------:R-:W-:Y:S02]  /*25d0*/  @P0 LOP3.LUT R3, R3, R24, RZ, 0x3c, !PT ;  /* 0x0000001803030212 */ /* 0x000fe400078e3cff */
[----:B------:R-:W-:Y:S01]  /*25e0*/  @P0 LOP3.LUT R6, R6, R19, RZ, 0x3c, !PT ;  /* 0x0000001306060212 */ /* 0x000fe200078e3cff */
[----:B------:R-:W-:Y:S06]  /*25f0*/  BRA.U UP0, `(.L_x_8) ;  /* 0xfffffff5004c7547 */ /* 0x000fec000b83ffff */
[----:B------:R-:W-:-:S05]  /*2600*/  VIADD R16, R16, 0x1 ;  /* 0x0000000110107836 */ /* 0x000fca0000000000 */
[----:B------:R-:W-:-:S13]  /*2610*/  ISETP.NE.AND P0, PT, R16, 0x5, PT ;  /* 0x000000051000780c */ /* 0x000fda0003f05270 */
[----:B------:R-:W-:Y:S05]  /*2620*/  @P0 BRA `(.L_x_9) ;  /* 0xfffffff400300947 */ /* 0x000fea000383ffff */
[----:B------:R2:W-:Y:S04]  /*2630*/  STL [R1+0x4], R3 ;  /* 0x0000040301007387 */ /* 0x0005e80000100800 */
[----:B------:R2:W-:Y:S04]  /*2640*/  STL.64 [R1+0x8], R6 ;  /* 0x0000080601007387 */ /* 0x0005e80000100a00 */
[----:B------:R2:W-:Y:S02]  /*2650*/  STL.64 [R1+0x10], R4 ;  /* 0x0000100401007387 */ /* 0x0005e40000100a00 */
.L_x_3:
[----:B------:R-:W-:Y:S05]  /*2660*/  BSYNC.RECONVERGENT B1 ;  /* 0x0000000000017941 */ /* 0x000fea0003800200 */
.L_x_2:
[C---:B------:R-:W-:Y:S01]  /*2670*/  ISETP.GT.U32.AND P0, PT, R12.reuse, 0x3, PT ;  /* 0x000000030c00780c */ /* 0x040fe20003f04070 */
[----:B------:R-:W-:Y:S01]  /*2680*/  VIADD R13, R13, 0x1 ;  /* 0x000000010d0d7836 */ /* 0x000fe20000000000 */
[--C-:B------:R-:W-:Y:S02]  /*2690*/  SHF.R.U64 R12, R12, 0x2, R15.reuse ;  /* 0x000000020c0c7819 */ /* 0x100fe4000000120f */
[----:B------:R-:W-:Y:S02]  /*26a0*/  ISETP.GT.U32.AND.EX P0, PT, R15, RZ, PT, P0 ;  /* 0x000000ff0f00720c */ /* 0x000fe40003f04100 */
[----:B------:R-:W-:-:S11]  /*26b0*/  SHF.R.U32.HI R15, RZ, 0x2, R15 ;  /* 0x00000002ff0f7819 */ /* 0x000fd6000001160f */
[----:B------:R-:W-:Y:S05]  /*26c0*/  @P0 BRA `(.L_x_10) ;  /* 0xffffffd800cc0947 */ /* 0x000fea000383ffff */
.L_x_1:
[----:B------:R-:W-:Y:S05]  /*26d0*/  BSYNC.RECONVERGENT B0 ;  /* 0x0000000000007941 */ /* 0x000fea0003800200 */
.L_x_0:
[----:B------:R-:W3:Y:S02]  /*26e0*/  LDCU UR4, c[0x0][0x388] ;  /* 0x00007100ff0477ac */ /* 0x000ee40008000800 */
[----:B---3--:R-:W-:-:S09]  /*26f0*/  UISETP.GE.AND UP0, UPT, UR4, 0x1, UPT ;  /* 0x000000010400788c */ /* 0x008fd2000bf06270 */
[----:B------:R-:W-:Y:S05]  /*2700*/  BRA.U !UP0, `(.L_x_11) ;  /* 0x0000000908147547 */ /* 0x000fea000b800000 */
[----:B------:R-:W-:Y:S02]  /*2710*/  UISETP.GE.U32.AND UP0, UPT, UR4, 0x4, UPT ;  /* 0x000000040400788c */ /* 0x000fe4000bf06070 */
[----:B------:R-:W-:-:S07]  /*2720*/  ULOP3.LUT UR5, UR4, 0x3, URZ, 0xc0, !UPT ;  /* 0x0000000304057892 */ /* 0x000fce000f8ec0ff */
[----:B------:R-:W-:Y:S05]  /*2730*/  BRA.U !UP0, `(.L_x_12) ;  /* 0x00000005087c7547 */ /* 0x000fea000b800000 */
[----:B------:R-:W-:-:S04]  /*2740*/  ULOP3.LUT UR4, UR4, 0x7ffffffc, URZ, 0xc0, !UPT ;  /* 0x7ffffffc04047892 */ /* 0x000fc8000f8ec0ff */
[----:B------:R-:W-:-:S12]  /*2750*/  UIADD3 UR4, UPT, UPT, -UR4, URZ, URZ ;  /* 0x000000ff04047290 */ /* 0x000fd8000fffe1ff */
.L_x_24:
[----:B-1----:R-:W-:Y:S01]  /*2760*/  SHF.R.U32.HI R2, RZ, 0x2, R3 ;  /* 0x00000002ff027819 */ /* 0x002fe20000011603 */
[----:B------:R-:W-:Y:S01]  /*2770*/  IMAD.MOV.U32 R11, RZ, RZ, R6 ;  /* 0x000000ffff0b7224 */ /* 0x000fe200078e0006 */
[----:B------:R-:W-:Y:S01]  /*2780*/  UIADD3 UR4, UPT, UPT, UR4, 0x4, URZ ;  /* 0x0000000404047890 */ /* 0x000fe2000fffe0ff */
[----:B------:R-:W-:Y:S01]  /*2790*/  IMAD.MOV.U32 R13, RZ, RZ, R7 ;  /* 0x000000ffff0d7224 */ /* 0x000fe200078e0007 */
[----:B------:R-:W-:Y:S01]  /*27a0*/  LOP3.LUT R2, R2, R3, RZ, 0x3c, !PT ;  /* 0x0000000302027212 */ /* 0x000fe200078e3cff */
[----:B0-2---:R-:W-:Y:S01]  /*27b0*/  IMAD.SHL.U32 R3, R5, 0x10, RZ ;  /* 0x0000001005037824 */ /* 0x005fe200078e00ff */
[----:B------:R-:W-:Y:S01]  /*27c0*/  SHF.R.U32.HI R10, RZ, 0x2, R11 ;  /* 0x00000002ff0a7819 */ /* 0x000fe2000001160b */
[----:B------:R-:W-:Y:S01]  /*27d0*/  UISETP.NE.AND UP0, UPT, UR4, URZ, UPT ;  /* 0x000000ff0400728c */ /* 0x000fe2000bf05270 */
[----:B------:R-:W-:Y:S01]  /*27e0*/  BSSY.RECONVERGENT B0, `(.L_x_13) ;  /* 0x000001a000007945 */ /* 0x000fe20003800200 */
[----:B------:R-:W-:Y:S01]  /*27f0*/  IMAD.SHL.U32 R6, R2, 0x2, RZ ;  /* 0x0000000202067824 */ /* 0x000fe200078e00ff */
[----:B------:R-:W-:-:S04]  /*2800*/  LOP3.LUT R10, R10, R11, RZ, 0x3c, !PT ;  /* 0x0000000b0a0a7212 */ /* 0x000fc800078e3cff */
[----:B------:R-:W-:Y:S01]  /*2810*/  LOP3.LUT R6, R2, R6, R3, 0x96, !PT ;  /* 0x0000000602067212 */ /* 0x000fe200078e9603 */
[----:B------:R-:W-:-:S03]  /*2820*/  IMAD.SHL.U32 R2, R10, 0x2, RZ ;  /* 0x000000020a027824 */ /* 0x000fc600078e00ff */
[----:B------:R-:W-:-:S05]  /*2830*/  LOP3.LUT R6, R6, R5, RZ, 0x3c, !PT ;  /* 0x0000000506067212 */ /* 0x000fca00078e3cff */
[----:B------:R-:W-:-:S05]  /*2840*/  IMAD.SHL.U32 R3, R6, 0x10, RZ ;  /* 0x0000001006037824 */ /* 0x000fca00078e00ff */
[----:B------:R-:W-:Y:S01]  /*2850*/  LOP3.LUT R11, R10, R2, R3, 0x96, !PT ;  /* 0x000000020a0b7212 */ /* 0x000fe200078e9603 */
[----:B------:R-:W-:Y:S01]  /*2860*/  IMAD.MOV.U32 R2, RZ, RZ, 0x2f800000 ;  /* 0x2f800000ff027424 */ /* 0x000fe200078e00ff */
[C---:B------:R-:W-:Y:S02]  /*2870*/  IADD3 R3, PT, PT, R14.reuse, -0x26039c23, R6 ;  /* 0xd9fc63dd0e037810 */ /* 0x040fe40007ffe006 */
[----:B------:R-:W-:Y:S02]  /*2880*/  LOP3.LUT R7, R11, R6, RZ, 0x3c, !PT ;  /* 0x000000060b077212 */ /* 0x000fe400078e3cff */
[----:B------:R-:W-:Y:S02]  /*2890*/  I2FP.F32.U32 R3, R3 ;  /* 0x0000000300037245 */ /* 0x000fe40000201000 */
[----:B------:R-:W-:-:S03]  /*28a0*/  IADD3 R10, PT, PT, R14, -0x25fe145e, R7 ;  /* 0xda01eba20e0a7810 */ /* 0x000fc60007ffe007 */
[----:B------:R-:W-:Y:S01]  /*28b0*/  FFMA R11, R3, R2, 1.1641532182693481445e-10 ;  /* 0x2f000000030b7423 */ /* 0x000fe20000000002 */
[----:B------:R-:W-:-:S04]  /*28c0*/  I2FP.F32.U32 R3, R10 ;  /* 0x0000000a00037245 */ /* 0x000fc80000201000 */
[----:B------:R-:W-:Y:S01]  /*28d0*/  FSETP.GEU.AND P0, PT, R11, 0.25, PT ;  /* 0x3e8000000b00780b */ /* 0x000fe20003f0e000 */
[----:B------:R-:W-:-:S05]  /*28e0*/  FFMA R15, R3, R2, 1.1641532182693481445e-10 ;  /* 0x2f000000030f7423 */ /* 0x000fca0000000002 */
[----:B------:R-:W-:-:S07]  /*28f0*/  FSETP.GEU.AND P2, PT, R15, 0.25, PT ;  /* 0x3e8000000f00780b */ /* 0x000fce0003f4e000 */
[----:B------:R-:W-:Y:S01]  /*2900*/  @!P0 FADD R8, R8, 1 ;  /* 0x3f80000008088421 */ /* 0x000fe20000000000 */
[----:B------:R-:W-:Y:S06]  /*2910*/  @!P0 BRA `(.L_x_14) ;  /* 0x0000000000188947 */ /* 0x000fec0003800000 */
[----:B------:R-:W-:-:S13]  /*2920*/  FSETP.GEU.AND P0, PT, R11, 0.5, PT ;  /* 0x3f0000000b00780b */ /* 0x000fda0003f0e000 */
[----:B------:R-:W-:Y:S01]  /*2930*/  @P0 IMAD.MOV.U32 R10, RZ, RZ, 0x3f800000 ;  /* 0x3f800000ff0a0424 */ /* 0x000fe200078e00ff */
[----:B------:R-:W-:Y:S01]  /*2940*/  @P0 FSETP.GEU.AND P1, PT, R11, 0.75, PT ;  /* 0x3f4000000b00080b */ /* 0x000fe20003f2e000 */
[----:B------:R-:W-:-:S03]  /*2950*/  @!P0 FADD R8, R8, -1 ;  /* 0xbf80000008088421 */ /* 0x000fc60000000000 */
[----:B------:R-:W-:-:S05]  /*2960*/  @P0 FSEL R10, R10, -1, !P1 ;  /* 0xbf8000000a0a0808 */ /* 0x000fca0004800000 */
[----:B------:R-:W-:-:S07]  /*2970*/  @P0 FADD R9, R10, R9 ;  /* 0x000000090a090221 */ /* 0x000fce0000000000 */
.L_x_14:
[----:B------:R-:W-:Y:S05]  /*2980*/  BSYNC.RECONVERGENT B0 ;  /* 0x0000000000007941 */ /* 0x000fea0003800200 */
.L_x_13:
[----:B------:R-:W-:Y:S01]  /*2990*/  BSSY.RECONVERGENT B0, `(.L_x_15) ;  /* 0x000000c000007945 */ /* 0x000fe20003800200 */
[----:B------:R-:W-:Y:S02]  /*29a0*/  IMAD.MOV.U32 R12, RZ, RZ, R4 ;  /* 0x000000ffff0c7224 */ /* 0x000fe400078e0004 */
[----:B------:R-:W-:Y:S01]  /*29b0*/  IMAD.MOV.U32 R3, RZ, RZ, R5 ;  /* 0x000000ffff037224 */ /* 0x000fe200078e0005 */
[----:B------:R-:W-:Y:S06]  /*29c0*/  @!P2 BRA `(.L_x_16) ;  /* 0x00000000001ca947 */ /* 0x000fec0003800000 */
[----:B------:R-:W-:-:S13]  /*29d0*/  FSETP.GEU.AND P0, PT, R15, 0.5, PT ;  /* 0x3f0000000f00780b */ /* 0x000fda0003f0e000 */
[----:B------:R-:W-:Y:S01]  /*29e0*/  @P0 IMAD.MOV.U32 R4, RZ, RZ, 0x3f800000 ;  /* 0x3f800000ff040424 */ /* 0x000fe200078e00ff */
[----:B------:R-:W-:Y:S01]  /*29f0*/  @P0 FSETP.GEU.AND P1, PT, R15, 0.75, PT ;  /* 0x3f4000000f00080b */ /* 0x000fe20003f2e000 */
[----:B------:R-:W-:-:S03]  /*2a00*/  @!P0 FADD R8, R8, -1 ;  /* 0xbf80000008088421 */ /* 0x000fc60000000000 */
[----:B------:R-:W-:-:S05]  /*2a10*/  @P0 FSEL R4, R4, -1, !P1 ;  /* 0xbf80000004040808 */ /* 0x000fca0004800000 */
[----:B------:R-:W-:Y:S01]  /*2a20*/  @P0 FADD R9, R9, R4 ;  /* 0x0000000409090221 */ /* 0x000fe20000000000 */
[----:B------:R-:W-:Y:S06]  /*2a30*/  BRA `(.L_x_17) ;  /* 0x0000000000047947 */ /* 0x000fec0003800000 */
.L_x_16:
[----:B------:R-:W-:-:S07]  /*2a40*/  FADD R8, R8, 1 ;  /* 0x3f80000008087421 */ /* 0x000fce0000000000 */
.L_x_17:
[----:B------:R-:W-:Y:S05]  /*2a50*/  BSYNC.RECONVERGENT B0 ;  /* 0x0000000000007941 */ /* 0x000fea0003800200 */
.L_x_15:
[----:B------:R-:W-:Y:S01]  /*2a60*/  SHF.R.U32.HI R4, RZ, 0x2, R13 ;  /* 0x00000002ff047819 */ /* 0x000fe2000001160d */
[----:B------:R-:W-:Y:S01]  /*2a70*/  IMAD.SHL.U32 R5, R7, 0x10, RZ ;  /* 0x0000001007057824 */ /* 0x000fe200078e00ff */
[----:B------:R-:W-:Y:S02]  /*2a80*/  BSSY.RECONVERGENT B0, `(.L_x_18) ;  /* 0x0000012000007945 */ /* 0x000fe40003800200 */
[----:B------:R-:W-:-:S05]  /*2a90*/  LOP3.LUT R4, R4, R13, RZ, 0x3c, !PT ;  /* 0x0000000d04047212 */ /* 0x000fca00078e3cff */
[----:B------:R-:W-:-:S05]  /*2aa0*/  IMAD.SHL.U32 R10, R4, 0x2, RZ ;  /* 0x00000002040a7824 */ /* 0x000fca00078e00ff */
[----:B------:R-:W-:-:S04]  /*2ab0*/  LOP3.LUT R4, R4, R10, R5, 0x96, !PT ;  /* 0x0000000a04047212 */ /* 0x000fc800078e9605 */
[----:B------:R-:W-:-:S04]  /*2ac0*/  LOP3.LUT R4, R4, R7, RZ, 0x3c, !PT ;  /* 0x0000000704047212 */ /* 0x000fc800078e3cff */
[----:B------:R-:W-:-:S04]  /*2ad0*/  IADD3 R5, PT, PT, R14, -0x25f88c99, R4 ;  /* 0xda0773670e057810 */ /* 0x000fc80007ffe004 */
[----:B------:R-:W-:-:S05]  /*2ae0*/  I2FP.F32.U32 R5, R5 ;  /* 0x0000000500057245 */ /* 0x000fca0000201000 */
[----:B------:R-:W-:-:S05]  /*2af0*/  FFMA R5, R5, R2, 1.1641532182693481445e-10 ;  /* 0x2f00000005057423 */ /* 0x000fca0000000002 */
[----:B------:R-:W-:-:S13]  /*2b00*/  FSETP.GEU.AND P0, PT, R5, 0.25, PT ;  /* 0x3e8000000500780b */ /* 0x000fda0003f0e000 */
[----:B------:R-:W-:Y:S05]  /*2b10*/  @!P0 BRA `(.L_x_19) ;  /* 0x00000000001c8947 */ /* 0x000fea0003800000 */
[----:B------:R-:W-:-:S13]  /*2b20*/  FSETP.GEU.AND P0, PT, R5, 0.5, PT ;  /* 0x3f0000000500780b */ /* 0x000fda0003f0e000 */
[----:B------:R-:W-:Y:S01]  /*2b30*/  @P0 IMAD.MOV.U32 R10, RZ, RZ, 0x3f800000 ;  /* 0x3f800000ff0a0424 */ /* 0x000fe200078e00ff */
[----:B------:R-:W-:Y:S01]  /*2b40*/  @P0 FSETP.GEU.AND P1, PT, R5, 0.75, PT ;  /* 0x3f4000000500080b */ /* 0x000fe20003f2e000 */
[----:B------:R-:W-:-:S03]  /*2b50*/  @!P0 FADD R8, R8, -1 ;  /* 0xbf80000008088421 */ /* 0x000fc60000000000 */
[----:B------:R-:W-:-:S05]  /*2b60*/  @P0 FSEL R10, R10, -1, !P1 ;  /* 0xbf8000000a0a0808 */ /* 0x000fca0004800000 */
[----:B------:R-:W-:Y:S01]  /*2b70*/  @P0 FADD R9, R9, R10 ;  /* 0x0000000a09090221 */ /* 0x000fe20000000000 */
[----:B------:R-:W-:Y:S06]  /*2b80*/  BRA `(.L_x_20) ;  /* 0x0000000000047947 */ /* 0x000fec0003800000 */
.L_x_19:
[----:B------:R-:W-:-:S07]  /*2b90*/  FADD R8, R8, 1 ;  /* 0x3f80000008087421 */ /* 0x000fce0000000000 */
.L_x_20:
[----:B------:R-:W-:Y:S05]  /*2ba0*/  BSYNC.RECONVERGENT B0 ;  /* 0x0000000000007941 */ /* 0x000fea0003800200 */
.L_x_18:
        /* <DEDUP_REMOVED lines=19> */
.L_x_22:
[----:B------:R-:W-:-:S07]  /*2ce0*/  FADD R8, R8, 1 ;  /* 0x3f80000008087421 */ /* 0x000fce0000000000 */
.L_x_23:
[----:B------:R-:W-:Y:S05]  /*2cf0*/  BSYNC.RECONVERGENT B0 ;  /* 0x0000000000007941 */ /* 0x000fea0003800200 */
.L_x_21:
[----:B------:R-:W-:Y:S01]  /*2d00*/  VIADD R14, R14, 0x161f14 ;  /* 0x00161f140e0e7836 */ /* 0x000fe20000000000 */
[----:B------:R-:W-:Y:S06]  /*2d10*/  BRA.U UP0, `(.L_x_24) ;  /* 0xfffffff900907547 */ /* 0x000fec000b83ffff */
[----:B------:R-:W-:-:S07]  /*2d20*/  VIADD R2, R14, 0xd9f6dc18 ;  /* 0xd9f6dc180e027836 */ /* 0x000fce0000000000 */
.L_x_12:
[----:B------:R-:W-:-:S09]  /*2d30*/  UISETP.NE.AND UP0, UPT, UR5, URZ, UPT ;  /* 0x000000ff0500728c */ /* 0x000fd2000bf05270 */
[----:B------:R-:W-:Y:S05]  /*2d40*/  BRA.U !UP0, `(.L_x_11) ;  /* 0x0000000108847547 */ /* 0x000fea000b800000 */
[----:B-1----:R-:W-:Y:S01]  /*2d50*/  VIADD R2, R2, 0x587c5 ;  /* 0x000587c502027836 */ /* 0x002fe20000000000 */
[----:B------:R-:W-:-:S12]  /*2d60*/  UIADD3 UR4, UPT, UPT, -UR5, URZ, URZ ;  /* 0x000000ff05047290 */ /* 0x000fd8000fffe1ff */
.L_x_28:
[----:B------:R-:W-:Y:S01]  /*2d70*/  SHF.R.U32.HI R10, RZ, 0x2, R3 ;  /* 0x00000002ff0a7819 */ /* 0x000fe20000011603 */
[----:B------:R-:W-:Y:S01]  /*2d80*/  UIADD3 UR4, UPT, UPT, UR4, 0x1, URZ ;  /* 0x0000000104047890 */ /* 0x000fe2000fffe0ff */
[----:B------:R-:W-:Y:S02]  /*2d90*/  BSSY.RECONVERGENT B0, `(.L_x_25) ;  /* 0x000001a000007945 */ /* 0x000fe40003800200 */
[----:B------:R-:W-:Y:S01]  /*2da0*/  LOP3.LUT R10, R10, R3, RZ, 0x3c, !PT ;  /* 0x000000030a0a7212 */ /* 0x000fe200078e3cff */
[----:B0-2---:R-:W-:Y:S01]  /*2db0*/  IMAD.SHL.U32 R3, R5, 0x10, RZ ;  /* 0x0000001005037824 */ /* 0x005fe200078e00ff */
[----:B------:R-:W-:-:S03]  /*2dc0*/  UISETP.NE.AND UP0, UPT, UR4, URZ, UPT ;  /* 0x000000ff0400728c */ /* 0x000fc6000bf05270 */
[----:B------:R-:W-:-:S05]  /*2dd0*/  IMAD.SHL.U32 R11, R10, 0x2, RZ ;  /* 0x000000020a0b7824 */ /* 0x000fca00078e00ff */
[----:B------:R-:W-:-:S04]  /*2de0*/  LOP3.LUT R10, R10, R11, R3, 0x96, !PT ;  /* 0x0000000b0a0a7212 */ /* 0x000fc800078e9603 */
[----:B------:R-:W-:Y:S01]  /*2df0*/  LOP3.LUT R11, R10, R5, RZ, 0x3c, !PT ;  /* 0x000000050a0b7212 */ /* 0x000fe200078e3cff */
[----:B------:R-:W-:-:S04]  /*2e00*/  IMAD.MOV.U32 R10, RZ, RZ, 0x2f800000 ;  /* 0x2f800000ff0a7424 */ /* 0x000fc800078e00ff */
[----:B------:R-:W-:-:S05]  /*2e10*/  IMAD.IADD R3, R11, 0x1, R2 ;  /* 0x000000010b037824 */ /* 0x000fca00078e0202 */
[----:B------:R-:W-:-:S05]  /*2e20*/  I2FP.F32.U32 R3, R3 ;  /* 0x0000000300037245 */ /* 0x000fca0000201000 */
[----:B------:R-:W-:Y:S01]  /*2e30*/  FFMA R10, R3, R10, 1.1641532182693481445e-10 ;  /* 0x2f000000030a7423 */ /* 0x000fe2000000000a */
[----:B------:R-:W-:Y:S02]  /*2e40*/  IMAD.MOV.U32 R3, RZ, RZ, R6 ;  /* 0x000000ffff037224 */ /* 0x000fe400078e0006 */
[----:B------:R-:W-:Y:S02]  /*2e50*/  IMAD.MOV.U32 R6, RZ, RZ, R7 ;  /* 0x000000ffff067224 */ /* 0x000fe400078e0007 */
[----:B------:R-:W-:Y:S01]  /*2e60*/  FSETP.GEU.AND P0, PT, R10, 0.25, PT ;  /* 0x3e8000000a00780b */ /* 0x000fe20003f0e000 */
[----:B------:R-:W-:Y:S02]  /*2e70*/  IMAD.MOV.U32 R7, RZ, RZ, R4 ;  /* 0x000000ffff077224 */ /* 0x000fe400078e0004 */
[----:B------:R-:W-:Y:S02]  /*2e80*/  IMAD.MOV.U32 R4, RZ, RZ, R5 ;  /* 0x000000ffff047224 */ /* 0x000fe400078e0005 */
[----:B------:R-:W-:-:S08]  /*2e90*/  IMAD.MOV.U32 R5, RZ, RZ, R11 ;  /* 0x000000ffff057224 */ /* 0x000fd000078e000b */
[----:B------:R-:W-:Y:S05]  /*2ea0*/  @!P0 BRA `(.L_x_26) ;  /* 0x00000000001c8947 */ /* 0x000fea0003800000 */
[----:B------:R-:W-:-:S13]  /*2eb0*/  FSETP.GEU.AND P0, PT, R10, 0.5, PT ;  /* 0x3f0000000a00780b */ /* 0x000fda0003f0e000 */
[----:B------:R-:W-:Y:S01]  /*2ec0*/  @P0 FSETP.GEU.AND P1, PT, R10, 0.75, PT ;  /* 0x3f4000000a00080b */ /* 0x000fe20003f2e000 */
[----:B------:R-:W-:Y:S02]  /*2ed0*/  @P0 IMAD.MOV.U32 R10, RZ, RZ, 0x3f800000 ;  /* 0x3f800000ff0a0424 */ /* 0x000fe400078e00ff */
[----:B------:R-:W-:-:S03]  /*2ee0*/  @!P0 FADD R8, R8, -1 ;  /* 0xbf80000008088421 */ /* 0x000fc60000000000 */
[----:B------:R-:W-:-:S05]  /*2ef0*/  @P0 FSEL R10, R10, -1, !P1 ;  /* 0xbf8000000a0a0808 */ /* 0x000fca0004800000 */
[----:B------:R-:W-:Y:S01]  /*2f00*/  @P0 FADD R9, R9, R10 ;  /* 0x0000000a09090221 */ /* 0x000fe20000000000 */
[----:B------:R-:W-:Y:S06]  /*2f10*/  BRA `(.L_x_27) ;  /* 0x0000000000047947 */ /* 0x000fec0003800000 */
.L_x_26:
[----:B------:R-:W-:-:S07]  /*2f20*/  FADD R8, R8, 1 ;  /* 0x3f80000008087421 */ /* 0x000fce0000000000 */
.L_x_27:
[----:B------:R-:W-:Y:S05]  /*2f30*/  BSYNC.RECONVERGENT B0 ;  /* 0x0000000000007941 */ /* 0x000fea0003800200 */
.L_x_25:
[----:B------:R-:W-:Y:S01]  /*2f40*/  VIADD R2, R2, 0x587c5 ;  /* 0x000587c502027836 */ /* 0x000fe20000000000 */
[----:B------:R-:W-:Y:S06]  /*2f50*/  BRA.U UP0, `(.L_x_28) ;  /* 0xfffffffd00847547 */ /* 0x000fec000b83ffff */
.L_x_11:
[----:B------:R-:W3:Y:S01]  /*2f60*/  LDCU.64 UR8, c[0x0][0x380] ;  /* 0x00007000ff0877ac */ /* 0x000ee20008000a00 */
[----:B012---:R-:W-:Y:S01]  /*2f70*/  SHF.R.S32.HI R3, RZ, 0x1f, R0 ;  /* 0x0000001fff037819 */ /* 0x007fe20000011400 */
[----:B------:R-:W-:-:S04]  /*2f80*/  FMUL R9, R9, R9 ;  /* 0x0000000909097220 */ /* 0x000fc80000400000 */
[----:B------:R-:W-:Y:S01]  /*2f90*/  FFMA R9, R8, R8, R9 ;  /* 0x0000000808097223 */ /* 0x000fe20000000009 */
[----:B---3--:R-:W-:-:S04]  /*2fa0*/  LEA R2, P0, R0, UR8, 0x2 ;  /* 0x0000000800027c11 */ /* 0x008fc8000f8010ff */
[----:B------:R-:W-:-:S05]  /*2fb0*/  LEA.HI.X R3, R0, UR9, R3, 0x2, P0 ;  /* 0x0000000900037c11 */ /* 0x000fca00080f1403 */
[----:B------:R-:W-:Y:S01]  /*2fc0*/  STG.E desc[UR6][R2.64], R9 ;  /* 0x0000000902007986 */ /* 0x000fe2000c101906 */
[----:B------:R-:W-:Y:S05]  /*2fd0*/  EXIT ;  /* 0x000000000000794d */ /* 0x000fea0003800000 */
.L_x_29:
[----:B------:R-:W-:-:S00]  /*2fe0*/  BRA `(.L_x_29) ;  /* 0xfffffffc00fc7947 */ /* 0x000fc0000383ffff */
[----:B------:R-:W-:-:S00]  /*2ff0*/  NOP ;  /* 0x0000000000007918 */ /* 0x000fc00000000000 */
        /* <DEDUP_REMOVED lines=8> */
.L_x_30:


//--------------------- .nv.global.init           --------------------------
	.section	.nv.global.init,"aw",@progbits
	.align	4
.nv.global.init:
	.type		mrg32k3aM1SubSeq,@object
	.size		mrg32k3aM1SubSeq,(mrg32k3aM2SubSeq - mrg32k3aM1SubSeq)
mrg32k3aM1SubSeq:
        /*0000*/ 	.byte	0x0b, 0xcc, 0xee, 0x04, 0x73, 0x29, 0x8b, 0x6f, 0xf6, 0x53, 0x03, 0xf6, 0x23, 0xf6, 0xea, 0xda
        /* <DEDUP_REMOVED lines=125> */
	.type		mrg32k3aM2SubSeq,@object
	.size		mrg32k3aM2SubSeq,(mrg32k3aM1 - mrg32k3aM2SubSeq)
mrg32k3aM2SubSeq:
        /* <DEDUP_REMOVED lines=126> */
	.type		mrg32k3aM1,@object
	.size		mrg32k3aM1,(mrg32k3aM1Seq - mrg32k3aM1)
mrg32k3aM1:
        /* <DEDUP_REMOVED lines=144> */
	.type		mrg32k3aM1Seq,@object
	.size		mrg32k3aM1Seq,(mrg32k3aM2 - mrg32k3aM1Seq)
mrg32k3aM1Seq:
        /* <DEDUP_REMOVED lines=144> */
	.type		mrg32k3aM2,@object
	.size		mrg32k3aM2,(mrg32k3aM2Seq - mrg32k3aM2)
mrg32k3aM2:
        /* <DEDUP_REMOVED lines=144> */
	.type		mrg32k3aM2Seq,@object
	.size		mrg32k3aM2Seq,(precalc_xorwow_matrix - mrg32k3aM2Seq)
mrg32k3aM2Seq:
        /* <DEDUP_REMOVED lines=144> */
	.type		precalc_xorwow_matrix,@object
	.size		precalc_xorwow_matrix,(precalc_xorwow_offset_matrix - precalc_xorwow_matrix)
precalc_xorwow_matrix:
        /* <DEDUP_REMOVED lines=6400> */
	.type		precalc_xorwow_offset_matrix,@object
	.size		precalc_xorwow_offset_matrix,(.L_1 - precalc_xorwow_offset_matrix)
precalc_xorwow_offset_matrix:
        /* <DEDUP_REMOVED lines=6400> */
.L_1:


//--------------------- .nv.shared.reserved.0     --------------------------
	.section	.nv.shared.reserved.0,"aw",@nobits
	.weak		__nv_reservedSMEM_offset_0_alias
	.size		__nv_reservedSMEM_offset_0_alias, 0, 64
	.other		__nv_reservedSMEM_offset_0_alias,@"STO_CUDA_RESERVED_SHARED STV_DEFAULT"
__nv_reservedSMEM_offset_0_alias:
	.zero		0
	.zero		64


//--------------------- .nv.constant0._Z9takeStepsPfij --------------------------
	.section	.nv.constant0._Z9takeStepsPfij,"a",@progbits
	.sectionflags	@""
	.align	4
.nv.constant0._Z9takeStepsPfij:
	.zero		912


//--------------------- SYMBOLS --------------------------

	.type		.nv.reservedSmem.offset0,@object
	.size		.nv.reservedSmem.offset0,0x4
